//
// Generated by NVIDIA NVVM Compiler
//
// Compiler Build ID: CL-36424714
// Cuda compilation tools, release 13.0, V13.0.88
// Based on NVVM 20.0.0
//

.version 9.0
.target sm_100
.address_size 64

	// .globl	_Z10addMatrixBPfS_S_i

.visible .entry _Z10addMatrixBPfS_S_i(
	.param .u64 .ptr .align 1 _Z10addMatrixBPfS_S_i_param_0,
	.param .u64 .ptr .align 1 _Z10addMatrixBPfS_S_i_param_1,
	.param .u64 .ptr .align 1 _Z10addMatrixBPfS_S_i_param_2,
	.param .u32 _Z10addMatrixBPfS_S_i_param_3
)
{
	.reg .pred 	%p<2>;
	.reg .b32 	%r<14>;
	.reg .b32 	%f<4>;
	.reg .b64 	%rd<11>;

	ld.param.u64 	%rd1, [_Z10addMatrixBPfS_S_i_param_0];
	ld.param.u64 	%rd2, [_Z10addMatrixBPfS_S_i_param_1];
	ld.param.u64 	%rd3, [_Z10addMatrixBPfS_S_i_param_2];
	ld.param.u32 	%r4, [_Z10addMatrixBPfS_S_i_param_3];
	mov.u32 	%r5, %ctaid.x;
	mov.u32 	%r6, %ntid.x;
	mov.u32 	%r7, %tid.x;
	mad.lo.s32 	%r1, %r5, %r6, %r7;
	mov.u32 	%r8, %ctaid.y;
	mov.u32 	%r9, %ntid.y;
	mov.u32 	%r10, %tid.y;
	mad.lo.s32 	%r11, %r8, %r9, %r10;
	max.s32 	%r12, %r1, %r11;
	setp.ge.s32 	%p1, %r12, %r4;
	@%p1 bra 	$L__BB0_2;
	cvta.to.global.u64 	%rd4, %rd2;
	cvta.to.global.u64 	%rd5, %rd3;
	cvta.to.global.u64 	%rd6, %rd1;
	mad.lo.s32 	%r13, %r4, %r11, %r1;
	mul.wide.s32 	%rd7, %r13, 4;
	add.s64 	%rd8, %rd4, %rd7;
	ld.global.f32 	%f1, [%rd8];
	add.s64 	%rd9, %rd5, %rd7;
	ld.global.f32 	%f2, [%rd9];
	add.f32 	%f3, %f1, %f2;
	add.s64 	%rd10, %rd6, %rd7;
	st.global.f32 	[%rd10], %f3;
$L__BB0_2:
	ret;

}
	// .globl	_Z10addMatrixCPfS_S_i
.visible .entry _Z10addMatrixCPfS_S_i(
	.param .u64 .ptr .align 1 _Z10addMatrixCPfS_S_i_param_0,
	.param .u64 .ptr .align 1 _Z10addMatrixCPfS_S_i_param_1,
	.param .u64 .ptr .align 1 _Z10addMatrixCPfS_S_i_param_2,
	.param .u32 _Z10addMatrixCPfS_S_i_param_3
)
{
	.reg .pred 	%p<12>;
	.reg .b32 	%r<37>;
	.reg .b32 	%f<88>;
	.reg .b64 	%rd<26>;

	ld.param.u64 	%rd7, [_Z10addMatrixCPfS_S_i_param_0];
	ld.param.u64 	%rd8, [_Z10addMatrixCPfS_S_i_param_1];
	ld.param.u64 	%rd9, [_Z10addMatrixCPfS_S_i_param_2];
	ld.param.u32 	%r23, [_Z10addMatrixCPfS_S_i_param_3];
	cvta.to.global.u64 	%rd1, %rd7;
	cvta.to.global.u64 	%rd2, %rd9;
	cvta.to.global.u64 	%rd3, %rd8;
	mov.u32 	%r24, %ctaid.x;
	mov.u32 	%r25, %ntid.x;
	mov.u32 	%r26, %tid.x;
	mad.lo.s32 	%r1, %r24, %r25, %r26;
	setp.ge.s32 	%p1, %r1, %r23;
	setp.lt.s32 	%p2, %r23, 1;
	or.pred  	%p3, %p1, %p2;
	@%p3 bra 	$L__BB1_13;
	mul.lo.s32 	%r2, %r23, %r1;
	and.b32  	%r3, %r23, 15;
	setp.lt.u32 	%p4, %r23, 16;
	mov.b32 	%r33, 0;
	@%p4 bra 	$L__BB1_4;
	and.b32  	%r33, %r23, 2147483632;
	neg.s32 	%r31, %r33;
	add.s64 	%rd4, %rd3, 32;
	add.s64 	%rd5, %rd2, 32;
	add.s64 	%rd6, %rd1, 32;
	mov.u32 	%r30, %r2;
$L__BB1_3:
	.pragma "nounroll";
	mul.wide.s32 	%rd10, %r30, 4;
	add.s64 	%rd11, %rd4, %rd10;
	add.s64 	%rd12, %rd5, %rd10;
	add.s64 	%rd13, %rd6, %rd10;
	ld.global.f32 	%f1, [%rd11+-32];
	ld.global.f32 	%f2, [%rd12+-32];
	add.f32 	%f3, %f1, %f2;
	st.global.f32 	[%rd13+-32], %f3;
	ld.global.f32 	%f4, [%rd11+-28];
	ld.global.f32 	%f5, [%rd12+-28];
	add.f32 	%f6, %f4, %f5;
	st.global.f32 	[%rd13+-28], %f6;
	ld.global.f32 	%f7, [%rd11+-24];
	ld.global.f32 	%f8, [%rd12+-24];
	add.f32 	%f9, %f7, %f8;
	st.global.f32 	[%rd13+-24], %f9;
	ld.global.f32 	%f10, [%rd11+-20];
	ld.global.f32 	%f11, [%rd12+-20];
	add.f32 	%f12, %f10, %f11;
	st.global.f32 	[%rd13+-20], %f12;
	ld.global.f32 	%f13, [%rd11+-16];
	ld.global.f32 	%f14, [%rd12+-16];
	add.f32 	%f15, %f13, %f14;
	st.global.f32 	[%rd13+-16], %f15;
	ld.global.f32 	%f16, [%rd11+-12];
	ld.global.f32 	%f17, [%rd12+-12];
	add.f32 	%f18, %f16, %f17;
	st.global.f32 	[%rd13+-12], %f18;
	ld.global.f32 	%f19, [%rd11+-8];
	ld.global.f32 	%f20, [%rd12+-8];
	add.f32 	%f21, %f19, %f20;
	st.global.f32 	[%rd13+-8], %f21;
	ld.global.f32 	%f22, [%rd11+-4];
	ld.global.f32 	%f23, [%rd12+-4];
	add.f32 	%f24, %f22, %f23;
	st.global.f32 	[%rd13+-4], %f24;
	ld.global.f32 	%f25, [%rd11];
	ld.global.f32 	%f26, [%rd12];
	add.f32 	%f27, %f25, %f26;
	st.global.f32 	[%rd13], %f27;
	ld.global.f32 	%f28, [%rd11+4];
	ld.global.f32 	%f29, [%rd12+4];
	add.f32 	%f30, %f28, %f29;
	st.global.f32 	[%rd13+4], %f30;
	ld.global.f32 	%f31, [%rd11+8];
	ld.global.f32 	%f32, [%rd12+8];
	add.f32 	%f33, %f31, %f32;
	st.global.f32 	[%rd13+8], %f33;
	ld.global.f32 	%f34, [%rd11+12];
	ld.global.f32 	%f35, [%rd12+12];
	add.f32 	%f36, %f34, %f35;
	st.global.f32 	[%rd13+12], %f36;
	ld.global.f32 	%f37, [%rd11+16];
	ld.global.f32 	%f38, [%rd12+16];
	add.f32 	%f39, %f37, %f38;
	st.global.f32 	[%rd13+16], %f39;
	ld.global.f32 	%f40, [%rd11+20];
	ld.global.f32 	%f41, [%rd12+20];
	add.f32 	%f42, %f40, %f41;
	st.global.f32 	[%rd13+20], %f42;
	ld.global.f32 	%f43, [%rd11+24];
	ld.global.f32 	%f44, [%rd12+24];
	add.f32 	%f45, %f43, %f44;
	st.global.f32 	[%rd13+24], %f45;
	ld.global.f32 	%f46, [%rd11+28];
	ld.global.f32 	%f47, [%rd12+28];
	add.f32 	%f48, %f46, %f47;
	st.global.f32 	[%rd13+28], %f48;
	add.s32 	%r31, %r31, 16;
	add.s32 	%r30, %r30, 16;
	setp.ne.s32 	%p5, %r31, 0;
	@%p5 bra 	$L__BB1_3;
$L__BB1_4:
	setp.eq.s32 	%p6, %r3, 0;
	@%p6 bra 	$L__BB1_13;
	and.b32  	%r11, %r23, 7;
	setp.lt.u32 	%p7, %r3, 8;
	@%p7 bra 	$L__BB1_7;
	add.s32 	%r28, %r33, %r2;
	mul.wide.s32 	%rd14, %r28, 4;
	add.s64 	%rd15, %rd3, %rd14;
	ld.global.f32 	%f49, [%rd15];
	add.s64 	%rd16, %rd2, %rd14;
	ld.global.f32 	%f50, [%rd16];
	add.f32 	%f51, %f49, %f50;
	add.s64 	%rd17, %rd1, %rd14;
	st.global.f32 	[%rd17], %f51;
	ld.global.f32 	%f52, [%rd15+4];
	ld.global.f32 	%f53, [%rd16+4];
	add.f32 	%f54, %f52, %f53;
	st.global.f32 	[%rd17+4], %f54;
	ld.global.f32 	%f55, [%rd15+8];
	ld.global.f32 	%f56, [%rd16+8];
	add.f32 	%f57, %f55, %f56;
	st.global.f32 	[%rd17+8], %f57;
	ld.global.f32 	%f58, [%rd15+12];
	ld.global.f32 	%f59, [%rd16+12];
	add.f32 	%f60, %f58, %f59;
	st.global.f32 	[%rd17+12], %f60;
	ld.global.f32 	%f61, [%rd15+16];
	ld.global.f32 	%f62, [%rd16+16];
	add.f32 	%f63, %f61, %f62;
	st.global.f32 	[%rd17+16], %f63;
	ld.global.f32 	%f64, [%rd15+20];
	ld.global.f32 	%f65, [%rd16+20];
	add.f32 	%f66, %f64, %f65;
	st.global.f32 	[%rd17+20], %f66;
	ld.global.f32 	%f67, [%rd15+24];
	ld.global.f32 	%f68, [%rd16+24];
	add.f32 	%f69, %f67, %f68;
	st.global.f32 	[%rd17+24], %f69;
	ld.global.f32 	%f70, [%rd15+28];
	ld.global.f32 	%f71, [%rd16+28];
	add.f32 	%f72, %f70, %f71;
	st.global.f32 	[%rd17+28], %f72;
	add.s32 	%r33, %r33, 8;
$L__BB1_7:
	setp.eq.s32 	%p8, %r11, 0;
	@%p8 bra 	$L__BB1_13;
	and.b32  	%r14, %r23, 3;
	setp.lt.u32 	%p9, %r11, 4;
	@%p9 bra 	$L__BB1_10;
	add.s32 	%r29, %r33, %r2;
	mul.wide.s32 	%rd18, %r29, 4;
	add.s64 	%rd19, %rd3, %rd18;
	ld.global.f32 	%f73, [%rd19];
	add.s64 	%rd20, %rd2, %rd18;
	ld.global.f32 	%f74, [%rd20];
	add.f32 	%f75, %f73, %f74;
	add.s64 	%rd21, %rd1, %rd18;
	st.global.f32 	[%rd21], %f75;
	ld.global.f32 	%f76, [%rd19+4];
	ld.global.f32 	%f77, [%rd20+4];
	add.f32 	%f78, %f76, %f77;
	st.global.f32 	[%rd21+4], %f78;
	ld.global.f32 	%f79, [%rd19+8];
	ld.global.f32 	%f80, [%rd20+8];
	add.f32 	%f81, %f79, %f80;
	st.global.f32 	[%rd21+8], %f81;
	ld.global.f32 	%f82, [%rd19+12];
	ld.global.f32 	%f83, [%rd20+12];
	add.f32 	%f84, %f82, %f83;
	st.global.f32 	[%rd21+12], %f84;
	add.s32 	%r33, %r33, 4;
$L__BB1_10:
	setp.eq.s32 	%p10, %r14, 0;
	@%p10 bra 	$L__BB1_13;
	add.s32 	%r36, %r33, %r2;
	neg.s32 	%r35, %r14;
$L__BB1_12:
	.pragma "nounroll";
	mul.wide.s32 	%rd22, %r36, 4;
	add.s64 	%rd23, %rd1, %rd22;
	add.s64 	%rd24, %rd2, %rd22;
	add.s64 	%rd25, %rd3, %rd22;
	ld.global.f32 	%f85, [%rd25];
	ld.global.f32 	%f86, [%rd24];
	add.f32 	%f87, %f85, %f86;
	st.global.f32 	[%rd23], %f87;
	add.s32 	%r36, %r36, 1;
	add.s32 	%r35, %r35, 1;
	setp.ne.s32 	%p11, %r35, 0;
	@%p11 bra 	$L__BB1_12;
$L__BB1_13:
	ret;

}
	// .globl	_Z10addMatrixDPfS_S_i
.visible .entry _Z10addMatrixDPfS_S_i(
	.param .u64 .ptr .align 1 _Z10addMatrixDPfS_S_i_param_0,
	.param .u64 .ptr .align 1 _Z10addMatrixDPfS_S_i_param_1,
	.param .u64 .ptr .align 1 _Z10addMatrixDPfS_S_i_param_2,
	.param .u32 _Z10addMatrixDPfS_S_i_param_3
)
{
	.reg .pred 	%p<12>;
	.reg .b32 	%r<38>;
	.reg .b32 	%f<88>;
	.reg .b64 	%rd<101>;

	ld.param.u64 	%rd4, [_Z10addMatrixDPfS_S_i_param_0];
	ld.param.u64 	%rd5, [_Z10addMatrixDPfS_S_i_param_1];
	ld.param.u64 	%rd6, [_Z10addMatrixDPfS_S_i_param_2];
	ld.param.u32 	%r23, [_Z10addMatrixDPfS_S_i_param_3];
	cvta.to.global.u64 	%rd1, %rd4;
	cvta.to.global.u64 	%rd2, %rd6;
	cvta.to.global.u64 	%rd3, %rd5;
	mov.u32 	%r24, %ctaid.x;
	mov.u32 	%r25, %ntid.x;
	mov.u32 	%r26, %tid.x;
	mad.lo.s32 	%r1, %r24, %r25, %r26;
	setp.ge.s32 	%p1, %r1, %r23;
	setp.lt.s32 	%p2, %r23, 1;
	or.pred  	%p3, %p1, %p2;
	@%p3 bra 	$L__BB2_13;
	add.s32 	%r28, %r23, -1;
	and.b32  	%r2, %r23, 15;
	setp.lt.u32 	%p4, %r28, 15;
	mov.b32 	%r34, 0;
	@%p4 bra 	$L__BB2_4;
	and.b32  	%r34, %r23, 2147483632;
	neg.s32 	%r32, %r34;
	shl.b32 	%r5, %r23, 4;
	mul.wide.u32 	%rd11, %r23, 4;
	mov.u32 	%r31, %r1;
$L__BB2_3:
	.pragma "nounroll";
	mul.wide.s32 	%rd7, %r31, 4;
	add.s64 	%rd8, %rd3, %rd7;
	ld.global.f32 	%f1, [%rd8];
	add.s64 	%rd9, %rd2, %rd7;
	ld.global.f32 	%f2, [%rd9];
	add.f32 	%f3, %f1, %f2;
	add.s64 	%rd10, %rd1, %rd7;
	st.global.f32 	[%rd10], %f3;
	add.s64 	%rd12, %rd8, %rd11;
	ld.global.f32 	%f4, [%rd12];
	add.s64 	%rd13, %rd9, %rd11;
	ld.global.f32 	%f5, [%rd13];
	add.f32 	%f6, %f4, %f5;
	add.s64 	%rd14, %rd10, %rd11;
	st.global.f32 	[%rd14], %f6;
	add.s64 	%rd15, %rd12, %rd11;
	ld.global.f32 	%f7, [%rd15];
	add.s64 	%rd16, %rd13, %rd11;
	ld.global.f32 	%f8, [%rd16];
	add.f32 	%f9, %f7, %f8;
	add.s64 	%rd17, %rd14, %rd11;
	st.global.f32 	[%rd17], %f9;
	add.s64 	%rd18, %rd15, %rd11;
	ld.global.f32 	%f10, [%rd18];
	add.s64 	%rd19, %rd16, %rd11;
	ld.global.f32 	%f11, [%rd19];
	add.f32 	%f12, %f10, %f11;
	add.s64 	%rd20, %rd17, %rd11;
	st.global.f32 	[%rd20], %f12;
	add.s64 	%rd21, %rd18, %rd11;
	ld.global.f32 	%f13, [%rd21];
	add.s64 	%rd22, %rd19, %rd11;
	ld.global.f32 	%f14, [%rd22];
	add.f32 	%f15, %f13, %f14;
	add.s64 	%rd23, %rd20, %rd11;
	st.global.f32 	[%rd23], %f15;
	add.s64 	%rd24, %rd21, %rd11;
	ld.global.f32 	%f16, [%rd24];
	add.s64 	%rd25, %rd22, %rd11;
	ld.global.f32 	%f17, [%rd25];
	add.f32 	%f18, %f16, %f17;
	add.s64 	%rd26, %rd23, %rd11;
	st.global.f32 	[%rd26], %f18;
	add.s64 	%rd27, %rd24, %rd11;
	ld.global.f32 	%f19, [%rd27];
	add.s64 	%rd28, %rd25, %rd11;
	ld.global.f32 	%f20, [%rd28];
	add.f32 	%f21, %f19, %f20;
	add.s64 	%rd29, %rd26, %rd11;
	st.global.f32 	[%rd29], %f21;
	add.s64 	%rd30, %rd27, %rd11;
	ld.global.f32 	%f22, [%rd30];
	add.s64 	%rd31, %rd28, %rd11;
	ld.global.f32 	%f23, [%rd31];
	add.f32 	%f24, %f22, %f23;
	add.s64 	%rd32, %rd29, %rd11;
	st.global.f32 	[%rd32], %f24;
	add.s64 	%rd33, %rd30, %rd11;
	ld.global.f32 	%f25, [%rd33];
	add.s64 	%rd34, %rd31, %rd11;
	ld.global.f32 	%f26, [%rd34];
	add.f32 	%f27, %f25, %f26;
	add.s64 	%rd35, %rd32, %rd11;
	st.global.f32 	[%rd35], %f27;
	add.s64 	%rd36, %rd33, %rd11;
	ld.global.f32 	%f28, [%rd36];
	add.s64 	%rd37, %rd34, %rd11;
	ld.global.f32 	%f29, [%rd37];
	add.f32 	%f30, %f28, %f29;
	add.s64 	%rd38, %rd35, %rd11;
	st.global.f32 	[%rd38], %f30;
	add.s64 	%rd39, %rd36, %rd11;
	ld.global.f32 	%f31, [%rd39];
	add.s64 	%rd40, %rd37, %rd11;
	ld.global.f32 	%f32, [%rd40];
	add.f32 	%f33, %f31, %f32;
	add.s64 	%rd41, %rd38, %rd11;
	st.global.f32 	[%rd41], %f33;
	add.s64 	%rd42, %rd39, %rd11;
	ld.global.f32 	%f34, [%rd42];
	add.s64 	%rd43, %rd40, %rd11;
	ld.global.f32 	%f35, [%rd43];
	add.f32 	%f36, %f34, %f35;
	add.s64 	%rd44, %rd41, %rd11;
	st.global.f32 	[%rd44], %f36;
	add.s64 	%rd45, %rd42, %rd11;
	ld.global.f32 	%f37, [%rd45];
	add.s64 	%rd46, %rd43, %rd11;
	ld.global.f32 	%f38, [%rd46];
	add.f32 	%f39, %f37, %f38;
	add.s64 	%rd47, %rd44, %rd11;
	st.global.f32 	[%rd47], %f39;
	add.s64 	%rd48, %rd45, %rd11;
	ld.global.f32 	%f40, [%rd48];
	add.s64 	%rd49, %rd46, %rd11;
	ld.global.f32 	%f41, [%rd49];
	add.f32 	%f42, %f40, %f41;
	add.s64 	%rd50, %rd47, %rd11;
	st.global.f32 	[%rd50], %f42;
	add.s64 	%rd51, %rd48, %rd11;
	ld.global.f32 	%f43, [%rd51];
	add.s64 	%rd52, %rd49, %rd11;
	ld.global.f32 	%f44, [%rd52];
	add.f32 	%f45, %f43, %f44;
	add.s64 	%rd53, %rd50, %rd11;
	st.global.f32 	[%rd53], %f45;
	add.s64 	%rd54, %rd51, %rd11;
	ld.global.f32 	%f46, [%rd54];
	add.s64 	%rd55, %rd52, %rd11;
	ld.global.f32 	%f47, [%rd55];
	add.f32 	%f48, %f46, %f47;
	add.s64 	%rd56, %rd53, %rd11;
	st.global.f32 	[%rd56], %f48;
	add.s32 	%r32, %r32, 16;
	add.s32 	%r31, %r31, %r5;
	setp.ne.s32 	%p5, %r32, 0;
	@%p5 bra 	$L__BB2_3;
$L__BB2_4:
	setp.eq.s32 	%p6, %r2, 0;
	@%p6 bra 	$L__BB2_13;
	and.b32  	%r11, %r23, 7;
	setp.lt.u32 	%p7, %r2, 8;
	@%p7 bra 	$L__BB2_7;
	mad.lo.s32 	%r29, %r34, %r23, %r1;
	mul.wide.s32 	%rd57, %r29, 4;
	add.s64 	%rd58, %rd3, %rd57;
	ld.global.f32 	%f49, [%rd58];
	add.s64 	%rd59, %rd2, %rd57;
	ld.global.f32 	%f50, [%rd59];
	add.f32 	%f51, %f49, %f50;
	add.s64 	%rd60, %rd1, %rd57;
	st.global.f32 	[%rd60], %f51;
	mul.wide.u32 	%rd61, %r23, 4;
	add.s64 	%rd62, %rd58, %rd61;
	ld.global.f32 	%f52, [%rd62];
	add.s64 	%rd63, %rd59, %rd61;
	ld.global.f32 	%f53, [%rd63];
	add.f32 	%f54, %f52, %f53;
	add.s64 	%rd64, %rd60, %rd61;
	st.global.f32 	[%rd64], %f54;
	add.s64 	%rd65, %rd62, %rd61;
	ld.global.f32 	%f55, [%rd65];
	add.s64 	%rd66, %rd63, %rd61;
	ld.global.f32 	%f56, [%rd66];
	add.f32 	%f57, %f55, %f56;
	add.s64 	%rd67, %rd64, %rd61;
	st.global.f32 	[%rd67], %f57;
	add.s64 	%rd68, %rd65, %rd61;
	ld.global.f32 	%f58, [%rd68];
	add.s64 	%rd69, %rd66, %rd61;
	ld.global.f32 	%f59, [%rd69];
	add.f32 	%f60, %f58, %f59;
	add.s64 	%rd70, %rd67, %rd61;
	st.global.f32 	[%rd70], %f60;
	add.s64 	%rd71, %rd68, %rd61;
	ld.global.f32 	%f61, [%rd71];
	add.s64 	%rd72, %rd69, %rd61;
	ld.global.f32 	%f62, [%rd72];
	add.f32 	%f63, %f61, %f62;
	add.s64 	%rd73, %rd70, %rd61;
	st.global.f32 	[%rd73], %f63;
	add.s64 	%rd74, %rd71, %rd61;
	ld.global.f32 	%f64, [%rd74];
	add.s64 	%rd75, %rd72, %rd61;
	ld.global.f32 	%f65, [%rd75];
	add.f32 	%f66, %f64, %f65;
	add.s64 	%rd76, %rd73, %rd61;
	st.global.f32 	[%rd76], %f66;
	add.s64 	%rd77, %rd74, %rd61;
	ld.global.f32 	%f67, [%rd77];
	add.s64 	%rd78, %rd75, %rd61;
	ld.global.f32 	%f68, [%rd78];
	add.f32 	%f69, %f67, %f68;
	add.s64 	%rd79, %rd76, %rd61;
	st.global.f32 	[%rd79], %f69;
	add.s64 	%rd80, %rd77, %rd61;
	ld.global.f32 	%f70, [%rd80];
	add.s64 	%rd81, %rd78, %rd61;
	ld.global.f32 	%f71, [%rd81];
	add.f32 	%f72, %f70, %f71;
	add.s64 	%rd82, %rd79, %rd61;
	st.global.f32 	[%rd82], %f72;
	add.s32 	%r34, %r34, 8;
$L__BB2_7:
	setp.eq.s32 	%p8, %r11, 0;
	@%p8 bra 	$L__BB2_13;
	and.b32  	%r14, %r23, 3;
	setp.lt.u32 	%p9, %r11, 4;
	@%p9 bra 	$L__BB2_10;
	mad.lo.s32 	%r30, %r34, %r23, %r1;
	mul.wide.s32 	%rd83, %r30, 4;
	add.s64 	%rd84, %rd3, %rd83;
	ld.global.f32 	%f73, [%rd84];
	add.s64 	%rd85, %rd2, %rd83;
	ld.global.f32 	%f74, [%rd85];
	add.f32 	%f75, %f73, %f74;
	add.s64 	%rd86, %rd1, %rd83;
	st.global.f32 	[%rd86], %f75;
	mul.wide.u32 	%rd87, %r23, 4;
	add.s64 	%rd88, %rd84, %rd87;
	ld.global.f32 	%f76, [%rd88];
	add.s64 	%rd89, %rd85, %rd87;
	ld.global.f32 	%f77, [%rd89];
	add.f32 	%f78, %f76, %f77;
	add.s64 	%rd90, %rd86, %rd87;
	st.global.f32 	[%rd90], %f78;
	add.s64 	%rd91, %rd88, %rd87;
	ld.global.f32 	%f79, [%rd91];
	add.s64 	%rd92, %rd89, %rd87;
	ld.global.f32 	%f80, [%rd92];
	add.f32 	%f81, %f79, %f80;
	add.s64 	%rd93, %rd90, %rd87;
	st.global.f32 	[%rd93], %f81;
	add.s64 	%rd94, %rd91, %rd87;
	ld.global.f32 	%f82, [%rd94];
	add.s64 	%rd95, %rd92, %rd87;
	ld.global.f32 	%f83, [%rd95];
	add.f32 	%f84, %f82, %f83;
	add.s64 	%rd96, %rd93, %rd87;
	st.global.f32 	[%rd96], %f84;
	add.s32 	%r34, %r34, 4;
$L__BB2_10:
	setp.eq.s32 	%p10, %r14, 0;
	@%p10 bra 	$L__BB2_13;
	mad.lo.s32 	%r37, %r34, %r23, %r1;
	neg.s32 	%r36, %r14;
$L__BB2_12:
	.pragma "nounroll";
	mul.wide.s32 	%rd97, %r37, 4;
	add.s64 	%rd98, %rd1, %rd97;
	add.s64 	%rd99, %rd2, %rd97;
	add.s64 	%rd100, %rd3, %rd97;
	ld.global.f32 	%f85, [%rd100];
	ld.global.f32 	%f86, [%rd99];
	add.f32 	%f87, %f85, %f86;
	st.global.f32 	[%rd98], %f87;
	add.s32 	%r37, %r37, %r23;
	add.s32 	%r36, %r36, 1;
	setp.ne.s32 	%p11, %r36, 0;
	@%p11 bra 	$L__BB2_12;
$L__BB2_13:
	ret;

}


// ===== COMPILED SASS (sm_100) =====

	.target	sm_100

	.elftype	@"ET_EXEC"


//--------------------- .note.nv.tkinfo           --------------------------
	.section	.note.nv.tkinfo,"",@"SHT_NOTE"
	.sectionflags	@"SHF_NOTE_NV_TKINFO"
	.tkinfo
        /*0018*/ 	.word	0x00000002
        /*0030*/ 	.string	""
        /*0030*/ 	.string	"ptxas"
        /*0030*/ 	.string	"Cuda compilation tools, release 13.0, V13.0.88"
        /*0030*/ 	.string	"Build cuda_13.0.r13.0/compiler.36424714_0"
        /*0030*/ 	.string	"-arch sm_100 -m 64 "



//--------------------- .note.nv.cuinfo           --------------------------
	.section	.note.nv.cuinfo,"",@"SHT_NOTE"
	.sectionflags	@"SHF_NOTE_NV_CUINFO"
        /*0018*/ 	.short	0x0002
        /*001a*/ 	.short	0x0064
        /*001c*/ 	.short	0x0082
	.zero		2


//--------------------- .nv.info                  --------------------------
	.section	.nv.info,"",@"SHT_CUDA_INFO"
	.align	4


	//----- nvinfo : EIATTR_REGCOUNT
	.align		4
        /*0000*/ 	.byte	0x04, 0x2f
        /*0002*/ 	.short	(.L_1 - .L_0)
	.align		4
.L_0:
        /*0004*/ 	.word	index@(_Z10addMatrixBPfS_S_i)
        /*0008*/ 	.word	0x0000000c


	//----- nvinfo : EIATTR_FRAME_SIZE
	.align		4
.L_1:
        /*000c*/ 	.byte	0x04, 0x11
        /*000e*/ 	.short	(.L_3 - .L_2)
	.align		4
.L_2:
        /*0010*/ 	.word	index@(_Z10addMatrixBPfS_S_i)
        /*0014*/ 	.word	0x00000000


	//----- nvinfo : EIATTR_REGCOUNT
	.align		4
.L_3:
        /*0018*/ 	.byte	0x04, 0x2f
        /*001a*/ 	.short	(.L_5 - .L_4)
	.align		4
.L_4:
        /*001c*/ 	.word	index@(_Z10addMatrixCPfS_S_i)
        /*0020*/ 	.word	0x00000016


	//----- nvinfo : EIATTR_FRAME_SIZE
	.align		4
.L_5:
        /*0024*/ 	.byte	0x04, 0x11
        /*0026*/ 	.short	(.L_7 - .L_6)
	.align		4
.L_6:
        /*0028*/ 	.word	index@(_Z10addMatrixCPfS_S_i)
        /*002c*/ 	.word	0x00000000


	//----- nvinfo : EIATTR_REGCOUNT
	.align		4
.L_7:
        /*0030*/ 	.byte	0x04, 0x2f
        /*0032*/ 	.short	(.L_9 - .L_8)
	.align		4
.L_8:
        /*0034*/ 	.word	index@(_Z10addMatrixDPfS_S_i)
        /*0038*/ 	.word	0x0000001c


	//----- nvinfo : EIATTR_FRAME_SIZE
	.align		4
.L_9:
        /*003c*/ 	.byte	0x04, 0x11
        /*003e*/ 	.short	(.L_11 - .L_10)
	.align		4
.L_10:
        /*0040*/ 	.word	index@(_Z10addMatrixDPfS_S_i)
        /*0044*/ 	.word	0x00000000


	//----- nvinfo : EIATTR_MIN_STACK_SIZE
	.align		4
.L_11:
        /*0048*/ 	.byte	0x04, 0x12
        /*004a*/ 	.short	(.L_13 - .L_12)
	.align		4
.L_12:
        /*004c*/ 	.word	index@(_Z10addMatrixDPfS_S_i)
        /*0050*/ 	.word	0x00000000


	//----- nvinfo : EIATTR_MIN_STACK_SIZE
	.align		4
.L_13:
        /*0054*/ 	.byte	0x04, 0x12
        /*0056*/ 	.short	(.L_15 - .L_14)
	.align		4
.L_14:
        /*0058*/ 	.word	index@(_Z10addMatrixCPfS_S_i)
        /*005c*/ 	.word	0x00000000


	//----- nvinfo : EIATTR_MIN_STACK_SIZE
	.align		4
.L_15:
        /*0060*/ 	.byte	0x04, 0x12
        /*0062*/ 	.short	(.L_17 - .L_16)
	.align		4
.L_16:
        /*0064*/ 	.word	index@(_Z10addMatrixBPfS_S_i)
        /*0068*/ 	.word	0x00000000
.L_17:


//--------------------- .nv.compat                --------------------------
	.section	.nv.compat,"",@"SHT_CUDA_COMPAT_INFO"
	.align	4
        /*0000*/ 	.byte	0x02, 0x09, 0x00, 0x00, 0x02, 0x02, 0x01, 0x00, 0x02, 0x05, 0x05, 0x00, 0x03, 0x07, 0x01, 0x01
        /*0010*/ 	.byte	0x02, 0x03, 0x00, 0x00, 0x02, 0x06, 0x01, 0x00, 0x04, 0x0b, 0x08, 0x00, 0x09, 0x00, 0x00, 0x00
        /*0020*/ 	.byte	0x00, 0x00, 0x00, 0x00


//--------------------- .nv.info._Z10addMatrixDPfS_S_i --------------------------
	.section	.nv.info._Z10addMatrixDPfS_S_i,"",@"SHT_CUDA_INFO"
	.sectionflags	@""
	.align	4


	//----- nvinfo : EIATTR_CUDA_API_VERSION
	.align		4
        /*0000*/ 	.byte	0x04, 0x37
        /*0002*/ 	.short	(.L_19 - .L_18)
.L_18:
        /*0004*/ 	.word	0x00000082


	//----- nvinfo : EIATTR_KPARAM_INFO
	.align		4
.L_19:
        /*0008*/ 	.byte	0x04, 0x17
        /*000a*/ 	.short	(.L_21 - .L_20)
.L_20:
        /*000c*/ 	.word	0x00000000
        /*0010*/ 	.short	0x0003
        /*0012*/ 	.short	0x0018
        /*0014*/ 	.byte	0x00, 0xf0, 0x11, 0x00


	//----- nvinfo : EIATTR_KPARAM_INFO
	.align		4
.L_21:
        /*0018*/ 	.byte	0x04, 0x17
        /*001a*/ 	.short	(.L_23 - .L_22)
.L_22:
        /*001c*/ 	.word	0x00000000
        /*0020*/ 	.short	0x0002
        /*0022*/ 	.short	0x0010
        /*0024*/ 	.byte	0x00, 0xf5, 0x21, 0x00


	//----- nvinfo : EIATTR_KPARAM_INFO
	.align		4
.L_23:
        /*0028*/ 	.byte	0x04, 0x17
        /*002a*/ 	.short	(.L_25 - .L_24)
.L_24:
        /*002c*/ 	.word	0x00000000
        /*0030*/ 	.short	0x0001
        /*0032*/ 	.short	0x0008
        /*0034*/ 	.byte	0x00, 0xf5, 0x21, 0x00


	//----- nvinfo : EIATTR_KPARAM_INFO
	.align		4
.L_25:
        /*0038*/ 	.byte	0x04, 0x17
        /*003a*/ 	.short	(.L_27 - .L_26)
.L_26:
        /*003c*/ 	.word	0x00000000
        /*0040*/ 	.short	0x0000
        /*0042*/ 	.short	0x0000
        /*0044*/ 	.byte	0x00, 0xf5, 0x21, 0x00


	//----- nvinfo : EIATTR_SPARSE_MMA_MASK
	.align		4
.L_27:
        /*0048*/ 	.byte	0x03, 0x50
        /*004a*/ 	.short	0x0000


	//----- nvinfo : EIATTR_MAXREG_COUNT
	.align		4
        /*004c*/ 	.byte	0x03, 0x1b
        /*004e*/ 	.short	0x00ff


	//----- nvinfo : EIATTR_MERCURY_ISA_VERSION
	.align		4
        /*0050*/ 	.byte	0x03, 0x5f
        /*0052*/ 	.short	0x0101


	//----- nvinfo : EIATTR_VRC_CTA_INIT_COUNT
	.align		4
        /*0054*/ 	.byte	0x02, 0x4a
	.zero		1
	.zero		1


	//----- nvinfo : EIATTR_EXIT_INSTR_OFFSETS
	.align		4
        /*0058*/ 	.byte	0x04, 0x1c
        /*005a*/ 	.short	(.L_29 - .L_28)


	//   ....[0]....
.L_28:
        /*005c*/ 	.word	0x00000080


	//   ....[1]....
        /*0060*/ 	.word	0x000008a0


	//   ....[2]....
        /*0064*/ 	.word	0x00000cc0


	//   ....[3]....
        /*0068*/ 	.word	0x00000f20


	//   ....[4]....
        /*006c*/ 	.word	0x00001030


	//----- nvinfo : EIATTR_CBANK_PARAM_SIZE
	.align		4
.L_29:
        /*0070*/ 	.byte	0x03, 0x19
        /*0072*/ 	.short	0x001c


	//----- nvinfo : EIATTR_PARAM_CBANK
	.align		4
        /*0074*/ 	.byte	0x04, 0x0a
        /*0076*/ 	.short	(.L_31 - .L_30)
	.align		4
.L_30:
        /*0078*/ 	.word	index@(.nv.constant0._Z10addMatrixDPfS_S_i)
        /*007c*/ 	.short	0x0380
        /*007e*/ 	.short	0x001c


	//----- nvinfo : EIATTR_SW_WAR
	.align		4
.L_31:
        /*0080*/ 	.byte	0x04, 0x36
        /*0082*/ 	.short	(.L_33 - .L_32)
.L_32:
        /*0084*/ 	.word	0x00000008
.L_33:


//--------------------- .nv.info._Z10addMatrixCPfS_S_i --------------------------
	.section	.nv.info._Z10addMatrixCPfS_S_i,"",@"SHT_CUDA_INFO"
	.sectionflags	@""
	.align	4


	//----- nvinfo : EIATTR_CUDA_API_VERSION
	.align		4
        /*0000*/ 	.byte	0x04, 0x37
        /*0002*/ 	.short	(.L_35 - .L_34)
.L_34:
        /*0004*/ 	.word	0x00000082


	//----- nvinfo : EIATTR_KPARAM_INFO
	.align		4
.L_35:
        /*0008*/ 	.byte	0x04, 0x17
        /*000a*/ 	.short	(.L_37 - .L_36)
.L_36:
        /*000c*/ 	.word	0x00000000
        /*0010*/ 	.short	0x0003
        /*0012*/ 	.short	0x0018
        /*0014*/ 	.byte	0x00, 0xf0, 0x11, 0x00


	//----- nvinfo : EIATTR_KPARAM_INFO
	.align		4
.L_37:
        /*0018*/ 	.byte	0x04, 0x17
        /*001a*/ 	.short	(.L_39 - .L_38)
.L_38:
        /*001c*/ 	.word	0x00000000
        /*0020*/ 	.short	0x0002
        /*0022*/ 	.short	0x0010
        /*0024*/ 	.byte	0x00, 0xf5, 0x21, 0x00


	//----- nvinfo : EIATTR_KPARAM_INFO
	.align		4
.L_39:
        /*0028*/ 	.byte	0x04, 0x17
        /*002a*/ 	.short	(.L_41 - .L_40)
.L_40:
        /*002c*/ 	.word	0x00000000
        /*0030*/ 	.short	0x0001
        /*0032*/ 	.short	0x0008
        /*0034*/ 	.byte	0x00, 0xf5, 0x21, 0x00


	//----- nvinfo : EIATTR_KPARAM_INFO
	.align		4
.L_41:
        /*0038*/ 	.byte	0x04, 0x17
        /*003a*/ 	.short	(.L_43 - .L_42)
.L_42:
        /*003c*/ 	.word	0x00000000
        /*0040*/ 	.short	0x0000
        /*0042*/ 	.short	0x0000
        /*0044*/ 	.byte	0x00, 0xf5, 0x21, 0x00


	//----- nvinfo : EIATTR_SPARSE_MMA_MASK
	.align		4
.L_43:
        /*0048*/ 	.byte	0x03, 0x50
        /*004a*/ 	.short	0x0000


	//----- nvinfo : EIATTR_MAXREG_COUNT
	.align		4
        /*004c*/ 	.byte	0x03, 0x1b
        /*004e*/ 	.short	0x00ff


	//----- nvinfo : EIATTR_MERCURY_ISA_VERSION
	.align		4
        /*0050*/ 	.byte	0x03, 0x5f
        /*0052*/ 	.short	0x0101


	//----- nvinfo : EIATTR_VRC_CTA_INIT_COUNT
	.align		4
        /*0054*/ 	.byte	0x02, 0x4a
	.zero		1
	.zero		1


	//----- nvinfo : EIATTR_EXIT_INSTR_OFFSETS
	.align		4
        /*0058*/ 	.byte	0x04, 0x1c
        /*005a*/ 	.short	(.L_45 - .L_44)


	//   ....[0]....
.L_44:
        /*005c*/ 	.word	0x00000080


	//   ....[1]....
        /*0060*/ 	.word	0x00000680


	//   ....[2]....
        /*0064*/ 	.word	0x00000950


	//   ....[3]....
        /*0068*/ 	.word	0x00000b20


	//   ....[4]....
        /*006c*/ 	.word	0x00000c30


	//----- nvinfo : EIATTR_CBANK_PARAM_SIZE
	.align		4
.L_45:
        /*0070*/ 	.byte	0x03, 0x19
        /*0072*/ 	.short	0x001c


	//----- nvinfo : EIATTR_PARAM_CBANK
	.align		4
        /*0074*/ 	.byte	0x04, 0x0a
        /*0076*/ 	.short	(.L_47 - .L_46)
	.align		4
.L_46:
        /*0078*/ 	.word	index@(.nv.constant0._Z10addMatrixCPfS_S_i)
        /*007c*/ 	.short	0x0380
        /*007e*/ 	.short	0x001c


	//----- nvinfo : EIATTR_SW_WAR
	.align		4
.L_47:
        /*0080*/ 	.byte	0x04, 0x36
        /*0082*/ 	.short	(.L_49 - .L_48)
.L_48:
        /*0084*/ 	.word	0x00000008
.L_49:


//--------------------- .nv.info._Z10addMatrixBPfS_S_i --------------------------
	.section	.nv.info._Z10addMatrixBPfS_S_i,"",@"SHT_CUDA_INFO"
	.sectionflags	@""
	.align	4


	//----- nvinfo : EIATTR_CUDA_API_VERSION
	.align		4
        /*0000*/ 	.byte	0x04, 0x37
        /*0002*/ 	.short	(.L_51 - .L_50)
.L_50:
        /*0004*/ 	.word	0x00000082


	//----- nvinfo : EIATTR_KPARAM_INFO
	.align		4
.L_51:
        /*0008*/ 	.byte	0x04, 0x17
        /*000a*/ 	.short	(.L_53 - .L_52)
.L_52:
        /*000c*/ 	.word	0x00000000
        /*0010*/ 	.short	0x0003
        /*0012*/ 	.short	0x0018
        /*0014*/ 	.byte	0x00, 0xf0, 0x11, 0x00


	//----- nvinfo : EIATTR_KPARAM_INFO
	.align		4
.L_53:
        /*0018*/ 	.byte	0x04, 0x17
        /*001a*/ 	.short	(.L_55 - .L_54)
.L_54:
        /*001c*/ 	.word	0x00000000
        /*0020*/ 	.short	0x0002
        /*0022*/ 	.short	0x0010
        /*0024*/ 	.byte	0x00, 0xf5, 0x21, 0x00


	//----- nvinfo : EIATTR_KPARAM_INFO
	.align		4
.L_55:
        /*0028*/ 	.byte	0x04, 0x17
        /*002a*/ 	.short	(.L_57 - .L_56)
.L_56:
        /*002c*/ 	.word	0x00000000
        /*0030*/ 	.short	0x0001
        /*0032*/ 	.short	0x0008
        /*0034*/ 	.byte	0x00, 0xf5, 0x21, 0x00


	//----- nvinfo : EIATTR_KPARAM_INFO
	.align		4
.L_57:
        /*0038*/ 	.byte	0x04, 0x17
        /*003a*/ 	.short	(.L_59 - .L_58)
.L_58:
        /*003c*/ 	.word	0x00000000
        /*0040*/ 	.short	0x0000
        /*0042*/ 	.short	0x0000
        /*0044*/ 	.byte	0x00, 0xf5, 0x21, 0x00


	//----- nvinfo : EIATTR_SPARSE_MMA_MASK
	.align		4
.L_59:
        /*0048*/ 	.byte	0x03, 0x50
        /*004a*/ 	.short	0x0000


	//----- nvinfo : EIATTR_MAXREG_COUNT
	.align		4
        /*004c*/ 	.byte	0x03, 0x1b
        /*004e*/ 	.short	0x00ff


	//----- nvinfo : EIATTR_MERCURY_ISA_VERSION
	.align		4
        /*0050*/ 	.byte	0x03, 0x5f
        /*0052*/ 	.short	0x0101


	//----- nvinfo : EIATTR_VRC_CTA_INIT_COUNT
	.align		4
        /*0054*/ 	.byte	0x02, 0x4a
	.zero		1
	.zero		1


	//----- nvinfo : EIATTR_EXIT_INSTR_OFFSETS
	.align		4
        /*0058*/ 	.byte	0x04, 0x1c
        /*005a*/ 	.short	(.L_61 - .L_60)


	//   ....[0]....
.L_60:
        /*005c*/ 	.word	0x000000c0


	//   ....[1]....
        /*0060*/ 	.word	0x00000190


	//----- nvinfo : EIATTR_CBANK_PARAM_SIZE
	.align		4
.L_61:
        /*0064*/ 	.byte	0x03, 0x19
        /*0066*/ 	.short	0x001c


	//----- nvinfo : EIATTR_PARAM_CBANK
	.align		4
        /*0068*/ 	.byte	0x04, 0x0a
        /*006a*/ 	.short	(.L_63 - .L_62)
	.align		4
.L_62:
        /*006c*/ 	.word	index@(.nv.constant0._Z10addMatrixBPfS_S_i)
        /*0070*/ 	.short	0x0380
        /*0072*/ 	.short	0x001c


	//----- nvinfo : EIATTR_SW_WAR
	.align		4
.L_63:
        /*0074*/ 	.byte	0x04, 0x36
        /*0076*/ 	.short	(.L_65 - .L_64)
.L_64:
        /*0078*/ 	.word	0x00000008
.L_65:


//--------------------- .nv.callgraph             --------------------------
	.section	.nv.callgraph,"",@"SHT_CUDA_CALLGRAPH"
	.align	4
	.sectionentsize	8
	.align		4
        /*0000*/ 	.word	0x00000000
	.align		4
        /*0004*/ 	.word	0xffffffff
	.align		4
        /*0008*/ 	.word	0x00000000
	.align		4
        /*000c*/ 	.word	0xfffffffe
	.align		4
        /*0010*/ 	.word	0x00000000
	.align		4
        /*0014*/ 	.word	0xfffffffd
	.align		4
        /*0018*/ 	.word	0x00000000
	.align		4
        /*001c*/ 	.word	0xfffffffc


//--------------------- .text._Z10addMatrixDPfS_S_i --------------------------
	.section	.text._Z10addMatrixDPfS_S_i,"ax",@progbits
	.align	128
        .global         _Z10addMatrixDPfS_S_i
        .type           _Z10addMatrixDPfS_S_i,@function
        .size           _Z10addMatrixDPfS_S_i,(.L_x_13 - _Z10addMatrixDPfS_S_i)
        .other          _Z10addMatrixDPfS_S_i,@"STO_CUDA_ENTRY STV_DEFAULT"
_Z10addMatrixDPfS_S_i:
.text._Z10addMatrixDPfS_S_i:
[----:B------:R-:W-:Y:S01]  /*0000*/  LDC R1, c[0x0][0x37c] ;  /* 0x0000df00ff017b82 */ /* 0x000fe20000000800 */
[----:B------:R-:W0:Y:S07]  /*0010*/  S2R R2, SR_TID.X ;  /* 0x0000000000027919 */ /* 0x000e2e0000002100 */
[----:B------:R-:W0:Y:S08]  /*0020*/  S2UR UR4, SR_CTAID.X ;  /* 0x00000000000479c3 */ /* 0x000e300000002500 */
[----:B------:R-:W0:Y:S08]  /*0030*/  LDC R3, c[0x0][0x360] ;  /* 0x0000d800ff037b82 */ /* 0x000e300000000800 */
[----:B------:R-:W1:Y:S01]  /*0040*/  LDC R0, c[0x0][0x398] ;  /* 0x0000e600ff007b82 */ /* 0x000e620000000800 */
[----:B0-----:R-:W-:Y:S01]  /*0050*/  IMAD R3, R3, UR4, R2 ;  /* 0x0000000403037c24 */ /* 0x001fe2000f8e0202 */
[----:B-1----:R-:W-:-:S04]  /*0060*/  ISETP.GE.AND P0, PT, R0, 0x1, PT ;  /* 0x000000010000780c */ /* 0x002fc80003f06270 */
[----:B------:R-:W-:-:S13]  /*0070*/  ISETP.GE.OR P0, PT, R3, R0, !P0 ;  /* 0x000000000300720c */ /* 0x000fda0004706670 */
[----:B------:R-:W-:Y:S05]  /*0080*/  @P0 EXIT ;  /* 0x000000000000094d */ /* 0x000fea0003800000 */
[C---:B------:R-:W-:Y:S01]  /*0090*/  IADD3 R2, PT, PT, R0.reuse, -0x1, RZ ;  /* 0xffffffff00027810 */ /* 0x040fe20007ffe0ff */
[----:B------:R-:W0:Y:S01]  /*00a0*/  LDCU.64 UR4, c[0x0][0x358] ;  /* 0x00006b00ff0477ac */ /* 0x000e220008000a00 */
[----:B------:R-:W-:Y:S02]  /*00b0*/  LOP3.LUT R20, R0, 0xf, RZ, 0xc0, !PT ;  /* 0x0000000f00147812 */ /* 0x000fe400078ec0ff */
[----:B------:R-:W-:Y:S01]  /*00c0*/  ISETP.GE.U32.AND P1, PT, R2, 0xf, PT ;  /* 0x0000000f0200780c */ /* 0x000fe20003f26070 */
[----:B------:R-:W-:Y:S01]  /*00d0*/  HFMA2 R2, -RZ, RZ, 0, 0 ;  /* 0x00000000ff027431 */ /* 0x000fe200000001ff */
[----:B------:R-:W-:-:S11]  /*00e0*/  ISETP.NE.AND P0, PT, R20, RZ, PT ;  /* 0x000000ff1400720c */ /* 0x000fd60003f05270 */
[----:B------:R-:W-:Y:S05]  /*00f0*/  @!P1 BRA `(.L_x_0) ;  /* 0x0000000400e89947 */ /* 0x000fea0003800000 */
[----:B------:R-:W-:Y:S02]  /*0100*/  LOP3.LUT R2, R0, 0x7ffffff0, RZ, 0xc0, !PT ;  /* 0x7ffffff000027812 */ /* 0x000fe400078ec0ff */
[----:B------:R-:W-:Y:S02]  /*0110*/  MOV R5, R3 ;  /* 0x0000000300057202 */ /* 0x000fe40000000f00 */
[----:B------:R-:W-:-:S07]  /*0120*/  IADD3 R4, PT, PT, -R2, RZ, RZ ;  /* 0x000000ff02047210 */ /* 0x000fce0007ffe1ff */
.L_x_1:
[----:B---3--:R-:W1:Y:S08]  /*0130*/  LDC.64 R14, c[0x0][0x388] ;  /* 0x0000e200ff0e7b82 */ /* 0x008e700000000a00 */
[----:B------:R-:W2:Y:S08]  /*0140*/  LDC.64 R16, c[0x0][0x390] ;  /* 0x0000e400ff107b82 */ /* 0x000eb00000000a00 */
[----:B------:R-:W3:Y:S01]  /*0150*/  LDC.64 R6, c[0x0][0x380] ;  /* 0x0000e000ff067b82 */ /* 0x000ee20000000a00 */
[----:B-1----:R-:W-:-:S05]  /*0160*/  IMAD.WIDE R14, R5, 0x4, R14 ;  /* 0x00000004050e7825 */ /* 0x002fca00078e020e */
[----:B0-----:R-:W4:Y:S01]  /*0170*/  LDG.E R8, desc[UR4][R14.64] ;  /* 0x000000040e087981 */ /* 0x001f22000c1e1900 */
[----:B--2---:R-:W-:-:S05]  /*0180*/  IMAD.WIDE R16, R5, 0x4, R16 ;  /* 0x0000000405107825 */ /* 0x004fca00078e0210 */
[----:B------:R-:W4:Y:S01]  /*0190*/  LDG.E R9, desc[UR4][R16.64] ;  /* 0x0000000410097981 */ /* 0x000f22000c1e1900 */
[----:B------:R-:W-:-:S04]  /*01a0*/  IMAD.WIDE.U32 R10, R0, 0x4, R14 ;  /* 0x00000004000a7825 */ /* 0x000fc800078e000e */
[----:B---3--:R-:W-:-:S04]  /*01b0*/  IMAD.WIDE R6, R5, 0x4, R6 ;  /* 0x0000000405067825 */ /* 0x008fc800078e0206 */
[----:B----4-:R-:W-:Y:S01]  /*01c0*/  FADD R21, R8, R9 ;  /* 0x0000000908157221 */ /* 0x010fe20000000000 */
[----:B------:R-:W-:-:S04]  /*01d0*/  IMAD.WIDE.U32 R8, R0, 0x4, R16 ;  /* 0x0000000400087825 */ /* 0x000fc800078e0010 */
[----:B------:R0:W-:Y:S04]  /*01e0*/  STG.E desc[UR4][R6.64], R21 ;  /* 0x0000001506007986 */ /* 0x0001e8000c101904 */
[----:B------:R-:W2:Y:S04]  /*01f0*/  LDG.E R18, desc[UR4][R10.64] ;  /* 0x000000040a127981 */ /* 0x000ea8000c1e1900 */
[----:B------:R-:W2:Y:S01]  /*0200*/  LDG.E R19, desc[UR4][R8.64] ;  /* 0x0000000408137981 */ /* 0x000ea2000c1e1900 */
[----:B------:R-:W-:-:S04]  /*0210*/  IMAD.WIDE.U32 R12, R0, 0x4, R6 ;  /* 0x00000004000c7825 */ /* 0x000fc800078e0006 */
[----:B------:R-:W-:-:S04]  /*0220*/  IMAD.WIDE.U32 R16, R0, 0x4, R10 ;  /* 0x0000000400107825 */ /* 0x000fc800078e000a */
[----:B------:R-:W-:-:S04]  /*0230*/  IMAD.WIDE.U32 R14, R0, 0x4, R8 ;  /* 0x00000004000e7825 */ /* 0x000fc800078e0008 */
[----:B--2---:R-:W-:-:S05]  /*0240*/  FADD R23, R18, R19 ;  /* 0x0000001312177221 */ /* 0x004fca0000000000 */
[----:B------:R1:W-:Y:S04]  /*0250*/  STG.E desc[UR4][R12.64], R23 ;  /* 0x000000170c007986 */ /* 0x0003e8000c101904 */
[----:B------:R-:W2:Y:S04]  /*0260*/  LDG.E R22, desc[UR4][R16.64] ;  /* 0x0000000410167981 */ /* 0x000ea8000c1e1900 */
[----:B------:R-:W2:Y:S01]  /*0270*/  LDG.E R25, desc[UR4][R14.64] ;  /* 0x000000040e197981 */ /* 0x000ea2000c1e1900 */
[----:B------:R-:W-:-:S04]  /*0280*/  IMAD.WIDE.U32 R18, R0, 0x4, R12 ;  /* 0x0000000400127825 */ /* 0x000fc800078e000c */
[----:B------:R-:W-:-:S04]  /*0290*/  IMAD.WIDE.U32 R10, R0, 0x4, R16 ;  /* 0x00000004000a7825 */ /* 0x000fc800078e0010 */
[----:B0-----:R-:W-:-:S04]  /*02a0*/  IMAD.WIDE.U32 R6, R0, 0x4, R14 ;  /* 0x0000000400067825 */ /* 0x001fc800078e000e */
[----:B--2---:R-:W-:-:S05]  /*02b0*/  FADD R25, R22, R25 ;  /* 0x0000001916197221 */ /* 0x004fca0000000000 */
[----:B------:R0:W-:Y:S04]  /*02c0*/  STG.E desc[UR4][R18.64], R25 ;  /* 0x0000001912007986 */ /* 0x0001e8000c101904 */
[----:B------:R-:W2:Y:S04]  /*02d0*/  LDG.E R21, desc[UR4][R10.64] ;  /* 0x000000040a157981 */ /* 0x000ea8000c1e1900 */
[----:B------:R-:W2:Y:S01]  /*02e0*/  LDG.E R22, desc[UR4][R6.64] ;  /* 0x0000000406167981 */ /* 0x000ea2000c1e1900 */
[----:B------:R-:W-:-:S04]  /*02f0*/  IMAD.WIDE.U32 R8, R0, 0x4, R18 ;  /* 0x0000000400087825 */ /* 0x000fc800078e0012 */
[----:B------:R-:W-:-:S04]  /*0300*/  IMAD.WIDE.U32 R16, R0, 0x4, R10 ;  /* 0x0000000400107825 */ /* 0x000fc800078e000a */
[----:B-1----:R-:W-:-:S04]  /*0310*/  IMAD.WIDE.U32 R12, R0, 0x4, R6 ;  /* 0x00000004000c7825 */ /* 0x002fc800078e0006 */
[----:B--2---:R-:W-:-:S05]  /*0320*/  FADD R21, R21, R22 ;  /* 0x0000001615157221 */ /* 0x004fca0000000000 */
        /* <DEDUP_REMOVED lines=8> */
[----:B------:R-:W3:Y:S04]  /*03b0*/  LDG.E R22, desc[UR4][R10.64] ;  /* 0x000000040a167981 */ /* 0x000ee8000c1e1900 */
[----:B0-----:R-:W3:Y:S01]  /*03c0*/  LDG.E R25, desc[UR4][R6.64] ;  /* 0x0000000406197981 */ /* 0x001ee2000c1e1900 */
[----:B------:R-:W-:-:S04]  /*03d0*/  IMAD.WIDE.U32 R18, R0, 0x4, R14 ;  /* 0x0000000400127825 */ /* 0x000fc800078e000e */
[----:B------:R-:W-:-:S04]  /*03e0*/  IMAD.WIDE.U32 R16, R0, 0x4, R10 ;  /* 0x0000000400107825 */ /* 0x000fc800078e000a */
[----:B-1----:R-:W-:-:S04]  /*03f0*/  IMAD.WIDE.U32 R8, R0, 0x4, R6 ;  /* 0x0000000400087825 */ /* 0x002fc800078e0006 */
[----:B---3--:R-:W-:-:S05]  /*0400*/  FADD R25, R22, R25 ;  /* 0x0000001916197221 */ /* 0x008fca0000000000 */
[----:B------:R0:W-:Y:S04]  /*0410*/  STG.E desc[UR4][R18.64], R25 ;  /* 0x0000001912007986 */ /* 0x0001e8000c101904 */
[----:B------:R-:W3:Y:S04]  /*0420*/  LDG.E R21, desc[UR4][R16.64] ;  /* 0x0000000410157981 */ /* 0x000ee8000c1e1900 */
[----:B------:R-:W3:Y:S01]  /*0430*/  LDG.E R22, desc[UR4][R8.64] ;  /* 0x0000000408167981 */ /* 0x000ee2000c1e1900 */
[----:B------:R-:W-:-:S04]  /*0440*/  IMAD.WIDE.U32 R12, R0, 0x4, R18 ;  /* 0x00000004000c7825 */ /* 0x000fc800078e0012 */
[----:B------:R-:W-:-:S04]  /*0450*/  IMAD.WIDE.U32 R10, R0, 0x4, R16 ;  /* 0x00000004000a7825 */ /* 0x000fc800078e0010 */
[----:B------:R-:W-:-:S04]  /*0460*/  IMAD.WIDE.U32 R6, R0, 0x4, R8 ;  /* 0x0000000400067825 */ /* 0x000fc800078e0008 */
[----:B---3--:R-:W-:-:S05]  /*0470*/  FADD R21, R21, R22 ;  /* 0x0000001615157221 */ /* 0x008fca0000000000 */
[----:B------:R1:W-:Y:S04]  /*0480*/  STG.E desc[UR4][R12.64], R21 ;  /* 0x000000150c007986 */ /* 0x0003e8000c101904 */
[----:B------:R-:W3:Y:S04]  /*0490*/  LDG.E R22, desc[UR4][R10.64] ;  /* 0x000000040a167981 */ /* 0x000ee8000c1e1900 */
[----:B--2---:R-:W3:Y:S01]  /*04a0*/  LDG.E R23, desc[UR4][R6.64] ;  /* 0x0000000406177981 */ /* 0x004ee2000c1e1900 */
[----:B------:R-:W-:-:S04]  /*04b0*/  IMAD.WIDE.U32 R14, R0, 0x4, R12 ;  /* 0x00000004000e7825 */ /* 0x000fc800078e000c */
[----:B------:R-:W-:-:S04]  /*04c0*/  IMAD.WIDE.U32 R16, R0, 0x4, R10 ;  /* 0x0000000400107825 */ /* 0x000fc800078e000a */
[----:B------:R-:W-:-:S04]  /*04d0*/  IMAD.WIDE.U32 R8, R0, 0x4, R6 ;  /* 0x0000000400087825 */ /* 0x000fc800078e0006 */
[----:B---3--:R-:W-:-:S05]  /*04e0*/  FADD R23, R22, R23 ;  /* 0x0000001716177221 */ /* 0x008fca0000000000 */
[----:B------:R2:W-:Y:S04]  /*04f0*/  STG.E desc[UR4][R14.64], R23 ;  /* 0x000000170e007986 */ /* 0x0005e8000c101904 */
[----:B------:R-:W3:Y:S04]  /*0500*/  LDG.E R22, desc[UR4][R16.64] ;  /* 0x0000000410167981 */ /* 0x000ee8000c1e1900 */
[----:B0-----:R-:W3:Y:S01]  /*0510*/  LDG.E R25, desc[UR4][R8.64] ;  /* 0x0000000408197981 */ /* 0x001ee2000c1e1900 */
[----:B------:R-:W-:-:S04]  /*0520*/  IMAD.WIDE.U32 R18, R0, 0x4, R14 ;  /* 0x0000000400127825 */ /* 0x000fc800078e000e */
[----:B------:R-:W-:-:S04]  /*0530*/  IMAD.WIDE.U32 R10, R0, 0x4, R16 ;  /* 0x00000004000a7825 */ /* 0x000fc800078e0010 */
[----:B------:R-:W-:-:S04]  /*0540*/  IMAD.WIDE.U32 R6, R0, 0x4, R8 ;  /* 0x0000000400067825 */ /* 0x000fc800078e0008 */
[----:B---3--:R-:W-:-:S05]  /*0550*/  FADD R25, R22, R25 ;  /* 0x0000001916197221 */ /* 0x008fca0000000000 */
[----:B------:R0:W-:Y:S04]  /*0560*/  STG.E desc[UR4][R18.64], R25 ;  /* 0x0000001912007986 */ /* 0x0001e8000c101904 */
[----:B-1----:R-:W3:Y:S04]  /*0570*/  LDG.E R21, desc[UR4][R10.64] ;  /* 0x000000040a157981 */ /* 0x002ee8000c1e1900 */
[----:B------:R-:W3:Y:S01]  /*0580*/  LDG.E R22, desc[UR4][R6.64] ;  /* 0x0000000406167981 */ /* 0x000ee2000c1e1900 */
[----:B------:R-:W-:-:S04]  /*0590*/  IMAD.WIDE.U32 R12, R0, 0x4, R18 ;  /* 0x00000004000c7825 */ /* 0x000fc800078e0012 */
[----:B--2---:R-:W-:-:S04]  /*05a0*/  IMAD.WIDE.U32 R14, R0, 0x4, R10 ;  /* 0x00000004000e7825 */ /* 0x004fc800078e000a */
[----:B------:R-:W-:-:S04]  /*05b0*/  IMAD.WIDE.U32 R8, R0, 0x4, R6 ;  /* 0x0000000400087825 */ /* 0x000fc800078e0006 */
[----:B---3--:R-:W-:-:S05]  /*05c0*/  FADD R21, R21, R22 ;  /* 0x0000001615157221 */ /* 0x008fca0000000000 */
        /* <DEDUP_REMOVED lines=11> */
[----:B-1----:R-:W-:-:S04]  /*0680*/  IMAD.WIDE.U32 R12, R0, 0x4, R10 ;  /* 0x00000004000c7825 */ /* 0x002fc800078e000a */
[----:B------:R-:W-:-:S04]  /*0690*/  IMAD.WIDE.U32 R8, R0, 0x4, R6 ;  /* 0x0000000400087825 */ /* 0x000fc800078e0006 */
        /* <DEDUP_REMOVED lines=23> */
[----:B------:R-:W2:Y:S04]  /*0810*/  LDG.E R10, desc[UR4][R10.64] ;  /* 0x000000040a0a7981 */ /* 0x000ea8000c1e1900 */
[----:B------:R-:W2:Y:S01]  /*0820*/  LDG.E R7, desc[UR4][R6.64] ;  /* 0x0000000406077981 */ /* 0x000ea2000c1e1900 */
[----:B------:R-:W-:-:S04]  /*0830*/  IADD3 R4, PT, PT, R4, 0x10, RZ ;  /* 0x0000001004047810 */ /* 0x000fc80007ffe0ff */
[----:B------:R-:W-:Y:S01]  /*0840*/  ISETP.NE.AND P1, PT, R4, RZ, PT ;  /* 0x000000ff0400720c */ /* 0x000fe20003f25270 */
[C---:B-1----:R-:W-:Y:S01]  /*0850*/  IMAD.WIDE.U32 R14, R0.reuse, 0x4, R18 ;  /* 0x00000004000e7825 */ /* 0x042fe200078e0012 */
[----:B------:R-:W-:-:S03]  /*0860*/  LEA R5, R0, R5, 0x4 ;  /* 0x0000000500057211 */ /* 0x000fc600078e20ff */
[----:B--2---:R-:W-:-:S05]  /*0870*/  FADD R17, R10, R7 ;  /* 0x000000070a117221 */ /* 0x004fca0000000000 */
[----:B------:R3:W-:Y:S03]  /*0880*/  STG.E desc[UR4][R14.64], R17 ;  /* 0x000000110e007986 */ /* 0x0007e6000c101904 */
[----:B------:R-:W-:Y:S05]  /*0890*/  @P1 BRA `(.L_x_1) ;  /* 0xfffffff800241947 */ /* 0x000fea000383ffff */
.L_x_0:
[----:B0-----:R-:W-:Y:S05]  /*08a0*/  @!P0 EXIT ;  /* 0x000000000000894d */ /* 0x001fea0003800000 */
[----:B------:R-:W-:Y:S02]  /*08b0*/  ISETP.GE.U32.AND P0, PT, R20, 0x8, PT ;  /* 0x000000081400780c */ /* 0x000fe40003f06070 */
[----:B---3--:R-:W-:-:S04]  /*08c0*/  LOP3.LUT R18, R0, 0x7, RZ, 0xc0, !PT ;  /* 0x0000000700127812 */ /* 0x008fc800078ec0ff */
[----:B------:R-:W-:-:S07]  /*08d0*/  ISETP.NE.AND P1, PT, R18, RZ, PT ;  /* 0x000000ff1200720c */ /* 0x000fce0003f25270 */
[----:B------:R-:W-:Y:S06]  /*08e0*/  @!P0 BRA `(.L_x_2) ;  /* 0x0000000000f48947 */ /* 0x000fec0003800000 */
[----:B------:R-:W0:Y:S01]  /*08f0*/  LDC.64 R4, c[0x0][0x388] ;  /* 0x0000e200ff047b82 */ /* 0x000e220000000a00 */
[----:B------:R-:W-:-:S07]  /*0900*/  IMAD R11, R2, R0, R3 ;  /* 0x00000000020b7224 */ /* 0x000fce00078e0203 */
[----:B------:R-:W1:Y:S08]  /*0910*/  LDC.64 R6, c[0x0][0x390] ;  /* 0x0000e400ff067b82 */ /* 0x000e700000000a00 */
[----:B------:R-:W2:Y:S01]  /*0920*/  LDC.64 R8, c[0x0][0x380] ;  /* 0x0000e000ff087b82 */ /* 0x000ea20000000a00 */
[----:B0-----:R-:W-:-:S05]  /*0930*/  IMAD.WIDE R4, R11, 0x4, R4 ;  /* 0x000000040b047825 */ /* 0x001fca00078e0204 */
[----:B------:R-:W3:Y:S01]  /*0940*/  LDG.E R10, desc[UR4][R4.64] ;  /* 0x00000004040a7981 */ /* 0x000ee2000c1e1900 */
[----:B-1----:R-:W-:-:S05]  /*0950*/  IMAD.WIDE R6, R11, 0x4, R6 ;  /* 0x000000040b067825 */ /* 0x002fca00078e0206 */
[----:B------:R-:W3:Y:S01]  /*0960*/  LDG.E R13, desc[UR4][R6.64] ;  /* 0x00000004060d7981 */ /* 0x000ee2000c1e1900 */
[----:B--2---:R-:W-:-:S04]  /*0970*/  IMAD.WIDE R8, R11, 0x4, R8 ;  /* 0x000000040b087825 */ /* 0x004fc800078e0208 */
[----:B---3--:R-:W-:Y:S01]  /*0980*/  FADD R19, R10, R13 ;  /* 0x0000000d0a137221 */ /* 0x008fe20000000000 */
[----:B------:R-:W-:-:S04]  /*0990*/  IMAD.WIDE.U32 R10, R0, 0x4, R4 ;  /* 0x00000004000a7825 */ /* 0x000fc800078e0004 */
[C---:B------:R-:W-:Y:S01]  /*09a0*/  IMAD.WIDE.U32 R12, R0.reuse, 0x4, R6 ;  /* 0x00000004000c7825 */ /* 0x040fe200078e0006 */
        /* <DEDUP_REMOVED lines=11> */
[----:B0-----:R-:W-:-:S04]  /*0a60*/  IMAD.WIDE.U32 R8, R0, 0x4, R4 ;  /* 0x0000000400087825 */ /* 0x001fc800078e0004 */
[----:B------:R-:W-:-:S04]  /*0a70*/  IMAD.WIDE.U32 R10, R0, 0x4, R6 ;  /* 0x00000004000a7825 */ /* 0x000fc800078e0006 */
        /* <DEDUP_REMOVED lines=10> */
[----:B-1----:R-:W3:Y:S01]  /*0b20*/  LDG.E R21, desc[UR4][R6.64] ;  /* 0x0000000406157981 */ /* 0x002ee2000c1e1900 */
        /* <DEDUP_REMOVED lines=12> */
[----:B--2---:R-:W2:Y:S04]  /*0bf0*/  LDG.E R19, desc[UR4][R4.64] ;  /* 0x0000000404137981 */ /* 0x004ea8000c1e1900 */
[----:B------:R-:W2:Y:S01]  /*0c00*/  LDG.E R20, desc[UR4][R6.64] ;  /* 0x0000000406147981 */ /* 0x000ea2000c1e1900 */
[----:B------:R-:W-:-:S04]  /*0c10*/  IMAD.WIDE.U32 R12, R0, 0x4, R16 ;  /* 0x00000004000c7825 */ /* 0x000fc800078e0010 */
[----:B------:R-:W-:-:S04]  /*0c20*/  IMAD.WIDE.U32 R8, R0, 0x4, R4 ;  /* 0x0000000400087825 */ /* 0x000fc800078e0004 */
[----:B------:R-:W-:-:S04]  /*0c30*/  IMAD.WIDE.U32 R10, R0, 0x4, R6 ;  /* 0x00000004000a7825 */ /* 0x000fc800078e0006 */
[----:B--2---:R-:W-:-:S05]  /*0c40*/  FADD R19, R19, R20 ;  /* 0x0000001413137221 */ /* 0x004fca0000000000 */
[----:B------:R2:W-:Y:S04]  /*0c50*/  STG.E desc[UR4][R12.64], R19 ;  /* 0x000000130c007986 */ /* 0x0005e8000c101904 */
[----:B------:R-:W0:Y:S04]  /*0c60*/  LDG.E R8, desc[UR4][R8.64] ;  /* 0x0000000408087981 */ /* 0x000e28000c1e1900 */
[----:B------:R-:W0:Y:S01]  /*0c70*/  LDG.E R11, desc[UR4][R10.64] ;  /* 0x000000040a0b7981 */ /* 0x000e22000c1e1900 */
[----:B-1----:R-:W-:Y:S01]  /*0c80*/  IMAD.WIDE.U32 R14, R0, 0x4, R12 ;  /* 0x00000004000e7825 */ /* 0x002fe200078e000c */
[----:B------:R-:W-:-:S03]  /*0c90*/  IADD3 R2, PT, PT, R2, 0x8, RZ ;  /* 0x0000000802027810 */ /* 0x000fc60007ffe0ff */
[----:B0-----:R-:W-:-:S05]  /*0ca0*/  FADD R17, R8, R11 ;  /* 0x0000000b08117221 */ /* 0x001fca0000000000 */
[----:B------:R2:W-:Y:S02]  /*0cb0*/  STG.E desc[UR4][R14.64], R17 ;  /* 0x000000110e007986 */ /* 0x0005e4000c101904 */
.L_x_2:
[----:B------:R-:W-:Y:S05]  /*0cc0*/  @!P1 EXIT ;  /* 0x000000000000994d */ /* 0x000fea0003800000 */
[----:B------:R-:W-:Y:S02]  /*0cd0*/  ISETP.GE.U32.AND P0, PT, R18, 0x4, PT ;  /* 0x000000041200780c */ /* 0x000fe40003f06070 */
[----:B------:R-:W-:-:S04]  /*0ce0*/  LOP3.LUT R4, R0, 0x3, RZ, 0xc0, !PT ;  /* 0x0000000300047812 */ /* 0x000fc800078ec0ff */
[----:B------:R-:W-:-:S07]  /*0cf0*/  ISETP.NE.AND P1, PT, R4, RZ, PT ;  /* 0x000000ff0400720c */ /* 0x000fce0003f25270 */
[----:B------:R-:W-:Y:S06]  /*0d00*/  @!P0 BRA `(.L_x_3) ;  /* 0x0000000000848947 */ /* 0x000fec0003800000 */
[----:B------:R-:W0:Y:S01]  /*0d10*/  LDC.64 R6, c[0x0][0x388] ;  /* 0x0000e200ff067b82 */ /* 0x000e220000000a00 */
[----:B--2---:R-:W-:-:S07]  /*0d20*/  IMAD R13, R2, R0, R3 ;  /* 0x00000000020d7224 */ /* 0x004fce00078e0203 */
[----:B------:R-:W1:Y:S08]  /*0d30*/  LDC.64 R8, c[0x0][0x390] ;  /* 0x0000e400ff087b82 */ /* 0x000e700000000a00 */
[----:B------:R-:W2:Y:S01]  /*0d40*/  LDC.64 R10, c[0x0][0x380] ;  /* 0x0000e000ff0a7b82 */ /* 0x000ea20000000a00 */
[----:B0-----:R-:W-:-:S05]  /*0d50*/  IMAD.WIDE R6, R13, 0x4, R6 ;  /* 0x000000040d067825 */ /* 0x001fca00078e0206 */
[----:B------:R-:W3:Y:S01]  /*0d60*/  LDG.E R5, desc[UR4][R6.64] ;  /* 0x0000000406057981 */ /* 0x000ee2000c1e1900 */
[----:B-1----:R-:W-:-:S05]  /*0d70*/  IMAD.WIDE R8, R13, 0x4, R8 ;  /* 0x000000040d087825 */ /* 0x002fca00078e0208 */
[----:B------:R-:W3:Y:S01]  /*0d80*/  LDG.E R12, desc[UR4][R8.64] ;  /* 0x00000004080c7981 */ /* 0x000ee2000c1e1900 */
[----:B------:R-:W-:-:S04]  /*0d90*/  IMAD.WIDE.U32 R14, R0, 0x4, R8 ;  /* 0x00000004000e7825 */ /* 0x000fc800078e0008 */
[----:B--2---:R-:W-:-:S04]  /*0da0*/  IMAD.WIDE R10, R13, 0x4, R10 ;  /* 0x000000040d0a7825 */ /* 0x004fc800078e020a */
[----:B---3--:R-:W-:Y:S01]  /*0db0*/  FADD R5, R5, R12 ;  /* 0x0000000c05057221 */ /* 0x008fe20000000000 */
        /* <DEDUP_REMOVED lines=18> */
[----:B------:R-:W-:Y:S01]  /*0ee0*/  IMAD.WIDE.U32 R14, R0, 0x4, R18 ;  /* 0x00000004000e7825 */ /* 0x000fe200078e0012 */
[----:B------:R-:W-:-:S03]  /*0ef0*/  IADD3 R2, PT, PT, R2, 0x4, RZ ;  /* 0x0000000402027810 */ /* 0x000fc60007ffe0ff */
[----:B--2---:R-:W-:-:S05]  /*0f00*/  FADD R5, R10, R13 ;  /* 0x0000000d0a057221 */ /* 0x004fca0000000000 */
[----:B------:R1:W-:Y:S02]  /*0f10*/  STG.E desc[UR4][R14.64], R5 ;  /* 0x000000050e007986 */ /* 0x0003e4000c101904 */
.L_x_3:
[----:B------:R-:W-:Y:S05]  /*0f20*/  @!P1 EXIT ;  /* 0x000000000000994d */ /* 0x000fea0003800000 */
[----:B------:R-:W0:Y:S01]  /*0f30*/  LDC.64 R6, c[0x0][0x390] ;  /* 0x0000e400ff067b82 */ /* 0x000e220000000a00 */
[----:B-12---:R-:W-:Y:S01]  /*0f40*/  IMAD R15, R2, R0, R3 ;  /* 0x00000000020f7224 */ /* 0x006fe200078e0203 */
[----:B------:R-:W-:-:S06]  /*0f50*/  IADD3 R14, PT, PT, -R4, RZ, RZ ;  /* 0x000000ff040e7210 */ /* 0x000fcc0007ffe1ff */
[----:B------:R-:W1:Y:S08]  /*0f60*/  LDC.64 R8, c[0x0][0x380] ;  /* 0x0000e000ff087b82 */ /* 0x000e700000000a00 */
[----:B------:R-:W2:Y:S02]  /*0f70*/  LDC.64 R10, c[0x0][0x388] ;  /* 0x0000e200ff0a7b82 */ /* 0x000ea40000000a00 */
.L_x_4:
[----:B0-----:R-:W-:-:S04]  /*0f80*/  IMAD.WIDE R4, R15, 0x4, R6 ;  /* 0x000000040f047825 */ /* 0x001fc800078e0206 */
[C---:B--2---:R-:W-:Y:S02]  /*0f90*/  IMAD.WIDE R12, R15.reuse, 0x4, R10 ;  /* 0x000000040f0c7825 */ /* 0x044fe400078e020a */
[----:B------:R-:W2:Y:S04]  /*0fa0*/  LDG.E R5, desc[UR4][R4.64] ;  /* 0x0000000404057981 */ /* 0x000ea8000c1e1900 */
[----:B------:R-:W2:Y:S01]  /*0fb0*/  LDG.E R12, desc[UR4][R12.64] ;  /* 0x000000040c0c7981 */ /* 0x000ea2000c1e1900 */
[----:B------:R-:W-:Y:S01]  /*0fc0*/  IADD3 R14, PT, PT, R14, 0x1, RZ ;  /* 0x000000010e0e7810 */ /* 0x000fe20007ffe0ff */
[C---:B-1-3--:R-:W-:Y:S01]  /*0fd0*/  IMAD.WIDE R2, R15.reuse, 0x4, R8 ;  /* 0x000000040f027825 */ /* 0x04afe200078e0208 */
[----:B------:R-:W-:Y:S02]  /*0fe0*/  IADD3 R15, PT, PT, R15, R0, RZ ;  /* 0x000000000f0f7210 */ /* 0x000fe40007ffe0ff */
[----:B------:R-:W-:Y:S01]  /*0ff0*/  ISETP.NE.AND P0, PT, R14, RZ, PT ;  /* 0x000000ff0e00720c */ /* 0x000fe20003f05270 */
[----:B--2---:R-:W-:-:S05]  /*1000*/  FADD R17, R12, R5 ;  /* 0x000000050c117221 */ /* 0x004fca0000000000 */
[----:B------:R3:W-:Y:S07]  /*1010*/  STG.E desc[UR4][R2.64], R17 ;  /* 0x0000001102007986 */ /* 0x0007ee000c101904 */
[----:B------:R-:W-:Y:S05]  /*1020*/  @P0 BRA `(.L_x_4) ;  /* 0xfffffffc00d40947 */ /* 0x000fea000383ffff */
[----:B------:R-:W-:Y:S05]  /*1030*/  EXIT ;  /* 0x000000000000794d */ /* 0x000fea0003800000 */
.L_x_5:
[----:B------:R-:W-:-:S00]  /*1040*/  BRA `(.L_x_5) ;  /* 0xfffffffc00fc7947 */ /* 0x000fc0000383ffff */
[----:B------:R-:W-:-:S00]  /*1050*/  NOP ;  /* 0x0000000000007918 */ /* 0x000fc00000000000 */
        /* <DEDUP_REMOVED lines=10> */
.L_x_13:


//--------------------- .text._Z10addMatrixCPfS_S_i --------------------------
	.section	.text._Z10addMatrixCPfS_S_i,"ax",@progbits
	.align	128
        .global         _Z10addMatrixCPfS_S_i
        .type           _Z10addMatrixCPfS_S_i,@function
        .size           _Z10addMatrixCPfS_S_i,(.L_x_14 - _Z10addMatrixCPfS_S_i)
        .other          _Z10addMatrixCPfS_S_i,@"STO_CUDA_ENTRY STV_DEFAULT"
_Z10addMatrixCPfS_S_i:
.text._Z10addMatrixCPfS_S_i:
        /* <DEDUP_REMOVED lines=9> */
[C---:B------:R-:W-:Y:S01]  /*0090*/  ISETP.GE.U32.AND P1, PT, R2.reuse, 0x10, PT ;  /* 0x000000100200780c */ /* 0x040fe20003f26070 */
[----:B------:R-:W-:Y:S01]  /*00a0*/  IMAD R0, R3, R2, RZ ;  /* 0x0000000203007224 */ /* 0x000fe200078e02ff */
[----:B------:R-:W-:Y:S01]  /*00b0*/  LOP3.LUT R14, R2, 0xf, RZ, 0xc0, !PT ;  /* 0x0000000f020e7812 */ /* 0x000fe200078ec0ff */
[----:B------:R-:W0:Y:S01]  /*00c0*/  LDCU.64 UR10, c[0x0][0x358] ;  /* 0x00006b00ff0a77ac */ /* 0x000e220008000a00 */
[----:B------:R-:W-:Y:S02]  /*00d0*/  HFMA2 R3, -RZ, RZ, 0, 0 ;  /* 0x00000000ff037431 */ /* 0x000fe400000001ff */
[----:B------:R-:W-:-:S07]  /*00e0*/  ISETP.NE.AND P0, PT, R14, RZ, PT ;  /* 0x000000ff0e00720c */ /* 0x000fce0003f05270 */
[----:B------:R-:W-:Y:S06]  /*00f0*/  @!P1 BRA `(.L_x_6) ;  /* 0x0000000400609947 */ /* 0x000fec0003800000 */
[----:B------:R-:W1:Y:S01]  /*0100*/  LDCU.128 UR12, c[0x0][0x380] ;  /* 0x00007000ff0c77ac */ /* 0x000e620008000c00 */
[----:B------:R-:W-:Y:S02]  /*0110*/  LOP3.LUT R3, R2, 0x7ffffff0, RZ, 0xc0, !PT ;  /* 0x7ffffff002037812 */ /* 0x000fe400078ec0ff */
[----:B------:R-:W-:Y:S01]  /*0120*/  MOV R10, R0 ;  /* 0x00000000000a7202 */ /* 0x000fe20000000f00 */
[----:B------:R-:W2:Y:S01]  /*0130*/  LDCU.64 UR6, c[0x0][0x390] ;  /* 0x00007200ff0677ac */ /* 0x000ea20008000a00 */
[----:B------:R-:W-:Y:S01]  /*0140*/  IADD3 R11, PT, PT, -R3, RZ, RZ ;  /* 0x000000ff030b7210 */ /* 0x000fe20007ffe1ff */
[----:B-1----:R-:W-:Y:S02]  /*0150*/  UIADD3 UR8, UP0, UPT, UR14, 0x20, URZ ;  /* 0x000000200e087890 */ /* 0x002fe4000ff1e0ff */
[----:B------:R-:W-:Y:S02]  /*0160*/  UIADD3 UR4, UP2, UPT, UR12, 0x20, URZ ;  /* 0x000000200c047890 */ /* 0x000fe4000ff5e0ff */
[----:B--2---:R-:W-:-:S02]  /*0170*/  UIADD3 UR6, UP1, UPT, UR6, 0x20, URZ ;  /* 0x0000002006067890 */ /* 0x004fc4000ff3e0ff */
[----:B------:R-:W-:Y:S02]  /*0180*/  UIADD3.X UR9, UPT, UPT, URZ, UR15, URZ, UP0, !UPT ;  /* 0x0000000fff097290 */ /* 0x000fe400087fe4ff */
[----:B------:R-:W-:Y:S02]  /*0190*/  UIADD3.X UR5, UPT, UPT, URZ, UR13, URZ, UP2, !UPT ;  /* 0x0000000dff057290 */ /* 0x000fe400097fe4ff */
[----:B------:R-:W-:-:S12]  /*01a0*/  UIADD3.X UR7, UPT, UPT, URZ, UR7, URZ, UP1, !UPT ;  /* 0x00000007ff077290 */ /* 0x000fd80008ffe4ff */
.L_x_7:
[----:B------:R-:W-:Y:S02]  /*01b0*/  MOV R4, UR8 ;  /* 0x0000000800047c02 */ /* 0x000fe40008000f00 */
[----:B------:R-:W-:Y:S02]  /*01c0*/  MOV R5, UR9 ;  /* 0x0000000900057c02 */ /* 0x000fe40008000f00 */
[----:B------:R-:W-:Y:S02]  /*01d0*/  MOV R6, UR6 ;  /* 0x0000000600067c02 */ /* 0x000fe40008000f00 */
[----:B------:R-:W-:Y:S01]  /*01e0*/  MOV R7, UR7 ;  /* 0x0000000700077c02 */ /* 0x000fe20008000f00 */
[----:B------:R-:W-:-:S04]  /*01f0*/  IMAD.WIDE R4, R10, 0x4, R4 ;  /* 0x000000040a047825 */ /* 0x000fc800078e0204 */
[----:B------:R-:W-:Y:S01]  /*0200*/  IMAD.WIDE R6, R10, 0x4, R6 ;  /* 0x000000040a067825 */ /* 0x000fe200078e0206 */
[----:B0-----:R-:W2:Y:S04]  /*0210*/  LDG.E R12, desc[UR10][R4.64+-0x20] ;  /* 0xffffe00a040c7981 */ /* 0x001ea8000c1e1900 */
[----:B----4-:R-:W2:Y:S01]  /*0220*/  LDG.E R13, desc[UR10][R6.64+-0x20] ;  /* 0xffffe00a060d7981 */ /* 0x010ea2000c1e1900 */
[----:B------:R-:W-:Y:S02]  /*0230*/  MOV R8, UR4 ;  /* 0x0000000400087c02 */ /* 0x000fe40008000f00 */
[----:B------:R-:W-:-:S03]  /*0240*/  MOV R9, UR5 ;  /* 0x0000000500097c02 */ /* 0x000fc60008000f00 */
[----:B------:R-:W-:-:S04]  /*0250*/  IMAD.WIDE R8, R10, 0x4, R8 ;  /* 0x000000040a087825 */ /* 0x000fc800078e0208 */
[----:B--2---:R-:W-:-:S05]  /*0260*/  FADD R13, R12, R13 ;  /* 0x0000000d0c0d7221 */ /* 0x004fca0000000000 */
[----:B------:R0:W-:Y:S04]  /*0270*/  STG.E desc[UR10][R8.64+-0x20], R13 ;  /* 0xffffe00d08007986 */ /* 0x0001e8000c10190a */
[----:B------:R-:W2:Y:S04]  /*0280*/  LDG.E R12, desc[UR10][R4.64+-0x1c] ;  /* 0xffffe40a040c7981 */ /* 0x000ea8000c1e1900 */
[----:B------:R-:W2:Y:S02]  /*0290*/  LDG.E R15, desc[UR10][R6.64+-0x1c] ;  /* 0xffffe40a060f7981 */ /* 0x000ea4000c1e1900 */
[----:B--2---:R-:W-:-:S05]  /*02a0*/  FADD R15, R12, R15 ;  /* 0x0000000f0c0f7221 */ /* 0x004fca0000000000 */
[----:B------:R1:W-:Y:S04]  /*02b0*/  STG.E desc[UR10][R8.64+-0x1c], R15 ;  /* 0xffffe40f08007986 */ /* 0x0003e8000c10190a */
[----:B------:R-:W2:Y:S04]  /*02c0*/  LDG.E R12, desc[UR10][R4.64+-0x18] ;  /* 0xffffe80a040c7981 */ /* 0x000ea8000c1e1900 */
[----:B------:R-:W2:Y:S02]  /*02d0*/  LDG.E R17, desc[UR10][R6.64+-0x18] ;  /* 0xffffe80a06117981 */ /* 0x000ea4000c1e1900 */
[----:B--2---:R-:W-:-:S05]  /*02e0*/  FADD R17, R12, R17 ;  /* 0x000000110c117221 */ /* 0x004fca0000000000 */
[----:B------:R2:W-:Y:S04]  /*02f0*/  STG.E desc[UR10][R8.64+-0x18], R17 ;  /* 0xffffe81108007986 */ /* 0x0005e8000c10190a */
[----:B------:R-:W3:Y:S04]  /*0300*/  LDG.E R12, desc[UR10][R4.64+-0x14] ;  /* 0xffffec0a040c7981 */ /* 0x000ee8000c1e1900 */
[----:B------:R-:W3:Y:S02]  /*0310*/  LDG.E R19, desc[UR10][R6.64+-0x14] ;  /* 0xffffec0a06137981 */ /* 0x000ee4000c1e1900 */
[----:B---3--:R-:W-:-:S05]  /*0320*/  FADD R19, R12, R19 ;  /* 0x000000130c137221 */ /* 0x008fca0000000000 */
[----:B------:R3:W-:Y:S04]  /*0330*/  STG.E desc[UR10][R8.64+-0x14], R19 ;  /* 0xffffec1308007986 */ /* 0x0007e8000c10190a */
[----:B------:R-:W4:Y:S04]  /*0340*/  LDG.E R12, desc[UR10][R4.64+-0x10] ;  /* 0xfffff00a040c7981 */ /* 0x000f28000c1e1900 */
[----:B0-----:R-:W4:Y:S02]  /*0350*/  LDG.E R13, desc[UR10][R6.64+-0x10] ;  /* 0xfffff00a060d7981 */ /* 0x001f24000c1e1900 */
[----:B----4-:R-:W-:-:S05]  /*0360*/  FADD R13, R12, R13 ;  /* 0x0000000d0c0d7221 */ /* 0x010fca0000000000 */
[----:B------:R0:W-:Y:S04]  /*0370*/  STG.E desc[UR10][R8.64+-0x10], R13 ;  /* 0xfffff00d08007986 */ /* 0x0001e8000c10190a */
[----:B------:R-:W4:Y:S04]  /*0380*/  LDG.E R12, desc[UR10][R4.64+-0xc] ;  /* 0xfffff40a040c7981 */ /* 0x000f28000c1e1900 */
[----:B-1----:R-:W4:Y:S02]  /*0390*/  LDG.E R15, desc[UR10][R6.64+-0xc] ;  /* 0xfffff40a060f7981 */ /* 0x002f24000c1e1900 */
[----:B----4-:R-:W-:-:S05]  /*03a0*/  FADD R15, R12, R15 ;  /* 0x0000000f0c0f7221 */ /* 0x010fca0000000000 */
[----:B------:R1:W-:Y:S04]  /*03b0*/  STG.E desc[UR10][R8.64+-0xc], R15 ;  /* 0xfffff40f08007986 */ /* 0x0003e8000c10190a */
[----:B------:R-:W4:Y:S04]  /*03c0*/  LDG.E R12, desc[UR10][R4.64+-0x8] ;  /* 0xfffff80a040c7981 */ /* 0x000f28000c1e1900 */
[----:B--2---:R-:W4:Y:S02]  /*03d0*/  LDG.E R17, desc[UR10][R6.64+-0x8] ;  /* 0xfffff80a06117981 */ /* 0x004f24000c1e1900 */
[----:B----4-:R-:W-:-:S05]  /*03e0*/  FADD R17, R12, R17 ;  /* 0x000000110c117221 */ /* 0x010fca0000000000 */
[----:B------:R2:W-:Y:S04]  /*03f0*/  STG.E desc[UR10][R8.64+-0x8], R17 ;  /* 0xfffff81108007986 */ /* 0x0005e8000c10190a */
[----:B------:R-:W4:Y:S04]  /*0400*/  LDG.E R12, desc[UR10][R4.64+-0x4] ;  /* 0xfffffc0a040c7981 */ /* 0x000f28000c1e1900 */
[----:B---3--:R-:W4:Y:S02]  /*0410*/  LDG.E R19, desc[UR10][R6.64+-0x4] ;  /* 0xfffffc0a06137981 */ /* 0x008f24000c1e1900 */
[----:B----4-:R-:W-:-:S05]  /*0420*/  FADD R19, R12, R19 ;  /* 0x000000130c137221 */ /* 0x010fca0000000000 */
        /* <DEDUP_REMOVED lines=21> */
[----:B------:R-:W5:Y:S04]  /*0580*/  LDG.E R12, desc[UR10][R4.64+0x14] ;  /* 0x0000140a040c7981 */ /* 0x000f68000c1e1900 */
[----:B-1----:R-:W5:Y:S02]  /*0590*/  LDG.E R15, desc[UR10][R6.64+0x14] ;  /* 0x0000140a060f7981 */ /* 0x002f64000c1e1900 */
[----:B-----5:R-:W-:-:S05]  /*05a0*/  FADD R15, R12, R15 ;  /* 0x0000000f0c0f7221 */ /* 0x020fca0000000000 */
[----:B------:R4:W-:Y:S04]  /*05b0*/  STG.E desc[UR10][R8.64+0x14], R15 ;  /* 0x0000140f08007986 */ /* 0x0009e8000c10190a */
[----:B------:R-:W5:Y:S04]  /*05c0*/  LDG.E R12, desc[UR10][R4.64+0x18] ;  /* 0x0000180a040c7981 */ /* 0x000f68000c1e1900 */
[----:B--2---:R-:W5:Y:S01]  /*05d0*/  LDG.E R17, desc[UR10][R6.64+0x18] ;  /* 0x0000180a06117981 */ /* 0x004f62000c1e1900 */
[----:B------:R-:W-:Y:S01]  /*05e0*/  IADD3 R11, PT, PT, R11, 0x10, RZ ;  /* 0x000000100b0b7810 */ /* 0x000fe20007ffe0ff */
[----:B-----5:R-:W-:-:S05]  /*05f0*/  FADD R17, R12, R17 ;  /* 0x000000110c117221 */ /* 0x020fca0000000000 */
[----:B------:R4:W-:Y:S04]  /*0600*/  STG.E desc[UR10][R8.64+0x18], R17 ;  /* 0x0000181108007986 */ /* 0x0009e8000c10190a */
[----:B------:R-:W2:Y:S04]  /*0610*/  LDG.E R12, desc[UR10][R4.64+0x1c] ;  /* 0x00001c0a040c7981 */ /* 0x000ea8000c1e1900 */
[----:B---3--:R-:W2:Y:S01]  /*0620*/  LDG.E R19, desc[UR10][R6.64+0x1c] ;  /* 0x00001c0a06137981 */ /* 0x008ea2000c1e1900 */
[----:B------:R-:W-:Y:S02]  /*0630*/  ISETP.NE.AND P1, PT, R11, RZ, PT ;  /* 0x000000ff0b00720c */ /* 0x000fe40003f25270 */
[----:B------:R-:W-:Y:S01]  /*0640*/  IADD3 R10, PT, PT, R10, 0x10, RZ ;  /* 0x000000100a0a7810 */ /* 0x000fe20007ffe0ff */
[----:B--2---:R-:W-:-:S05]  /*0650*/  FADD R19, R12, R19 ;  /* 0x000000130c137221 */ /* 0x004fca0000000000 */
[----:B------:R4:W-:Y:S05]  /*0660*/  STG.E desc[UR10][R8.64+0x1c], R19 ;  /* 0x00001c1308007986 */ /* 0x0009ea000c10190a */
[----:B------:R-:W-:Y:S05]  /*0670*/  @P1 BRA `(.L_x_7) ;  /* 0xfffffff800cc1947 */ /* 0x000fea000383ffff */
.L_x_6:
[----:B0-----:R-:W-:Y:S05]  /*0680*/  @!P0 EXIT ;  /* 0x000000000000894d */ /* 0x001fea0003800000 */
[----:B------:R-:W-:Y:S02]  /*0690*/  ISETP.GE.U32.AND P0, PT, R14, 0x8, PT ;  /* 0x000000080e00780c */ /* 0x000fe40003f06070 */
[----:B------:R-:W-:-:S04]  /*06a0*/  LOP3.LUT R12, R2, 0x7, RZ, 0xc0, !PT ;  /* 0x00000007020c7812 */ /* 0x000fc800078ec0ff */
[----:B------:R-:W-:-:S07]  /*06b0*/  ISETP.NE.AND P1, PT, R12, RZ, PT ;  /* 0x000000ff0c00720c */ /* 0x000fce0003f25270 */
[----:B------:R-:W-:Y:S06]  /*06c0*/  @!P0 BRA `(.L_x_8) ;  /* 0x0000000000a08947 */ /* 0x000fec0003800000 */
[----:B------:R-:W0:Y:S01]  /*06d0*/  LDC.64 R4, c[0x0][0x388] ;  /* 0x0000e200ff047b82 */ /* 0x000e220000000a00 */
[----:B------:R-:W-:-:S07]  /*06e0*/  IADD3 R11, PT, PT, R0, R3, RZ ;  /* 0x00000003000b7210 */ /* 0x000fce0007ffe0ff */
[----:B------:R-:W1:Y:S08]  /*06f0*/  LDC.64 R6, c[0x0][0x390] ;  /* 0x0000e400ff067b82 */ /* 0x000e700000000a00 */
[----:B----4-:R-:W2:Y:S01]  /*0700*/  LDC.64 R8, c[0x0][0x380] ;  /* 0x0000e000ff087b82 */ /* 0x010ea20000000a00 */
[----:B0-----:R-:W-:-:S05]  /*0710*/  IMAD.WIDE R4, R11, 0x4, R4 ;  /* 0x000000040b047825 */ /* 0x001fca00078e0204 */
[----:B------:R-:W3:Y:S01]  /*0720*/  LDG.E R10, desc[UR10][R4.64] ;  /* 0x0000000a040a7981 */ /* 0x000ee2000c1e1900 */
[----:B-1----:R-:W-:-:S05]  /*0730*/  IMAD.WIDE R6, R11, 0x4, R6 ;  /* 0x000000040b067825 */ /* 0x002fca00078e0206 */
[----:B------:R-:W3:Y:S01]  /*0740*/  LDG.E R13, desc[UR10][R6.64] ;  /* 0x0000000a060d7981 */ /* 0x000ee2000c1e1900 */
[----:B--2---:R-:W-:-:S04]  /*0750*/  IMAD.WIDE R8, R11, 0x4, R8 ;  /* 0x000000040b087825 */ /* 0x004fc800078e0208 */
[----:B---3--:R-:W-:-:S05]  /*0760*/  FADD R13, R10, R13 ;  /* 0x0000000d0a0d7221 */ /* 0x008fca0000000000 */
        /* <DEDUP_REMOVED lines=25> */
[----:B------:R-:W2:Y:S04]  /*0900*/  LDG.E R10, desc[UR10][R4.64+0x1c] ;  /* 0x00001c0a040a7981 */ /* 0x000ea8000c1e1900 */
[----:B---3--:R-:W2:Y:S01]  /*0910*/  LDG.E R17, desc[UR10][R6.64+0x1c] ;  /* 0x00001c0a06117981 */ /* 0x008ea2000c1e1900 */
[----:B------:R-:W-:Y:S01]  /*0920*/  IADD3 R3, PT, PT, R3, 0x8, RZ ;  /* 0x0000000803037810 */ /* 0x000fe20007ffe0ff */
[----:B--2---:R-:W-:-:S05]  /*0930*/  FADD R17, R10, R17 ;  /* 0x000000110a117221 */ /* 0x004fca0000000000 */
[----:B------:R0:W-:Y:S02]  /*0940*/  STG.E desc[UR10][R8.64+0x1c], R17 ;  /* 0x00001c1108007986 */ /* 0x0001e4000c10190a */
.L_x_8:
[----:B------:R-:W-:Y:S05]  /*0950*/  @!P1 EXIT ;  /* 0x000000000000994d */ /* 0x000fea0003800000 */
[----:B------:R-:W-:Y:S02]  /*0960*/  ISETP.GE.U32.AND P0, PT, R12, 0x4, PT ;  /* 0x000000040c00780c */ /* 0x000fe40003f06070 */
[----:B------:R-:W-:-:S04]  /*0970*/  LOP3.LUT R2, R2, 0x3, RZ, 0xc0, !PT ;  /* 0x0000000302027812 */ /* 0x000fc800078ec0ff */
[----:B------:R-:W-:-:S07]  /*0980*/  ISETP.NE.AND P1, PT, R2, RZ, PT ;  /* 0x000000ff0200720c */ /* 0x000fce0003f25270 */
[----:B------:R-:W-:Y:S06]  /*0990*/  @!P0 BRA `(.L_x_9) ;  /* 0x0000000000608947 */ /* 0x000fec0003800000 */
[----:B------:R-:W1:Y:S01]  /*09a0*/  LDC.64 R4, c[0x0][0x388] ;  /* 0x0000e200ff047b82 */ /* 0x000e620000000a00 */
[----:B0---4-:R-:W-:-:S07]  /*09b0*/  IADD3 R13, PT, PT, R0, R3, RZ ;  /* 0x00000003000d7210 */ /* 0x011fce0007ffe0ff */
[----:B------:R-:W0:Y:S08]  /*09c0*/  LDC.64 R6, c[0x0][0x390] ;  /* 0x0000e400ff067b82 */ /* 0x000e300000000a00 */
[----:B------:R-:W2:Y:S01]  /*09d0*/  LDC.64 R8, c[0x0][0x380] ;  /* 0x0000e000ff087b82 */ /* 0x000ea20000000a00 */
[----:B-1----:R-:W-:-:S05]  /*09e0*/  IMAD.WIDE R4, R13, 0x4, R4 ;  /* 0x000000040d047825 */ /* 0x002fca00078e0204 */
[----:B------:R-:W3:Y:S01]  /*09f0*/  LDG.E R10, desc[UR10][R4.64] ;  /* 0x0000000a040a7981 */ /* 0x000ee2000c1e1900 */
[----:B0-----:R-:W-:-:S05]  /*0a00*/  IMAD.WIDE R6, R13, 0x4, R6 ;  /* 0x000000040d067825 */ /* 0x001fca00078e0206 */
        /* <DEDUP_REMOVED lines=12> */
[----:B------:R-:W2:Y:S04]  /*0ad0*/  LDG.E R10, desc[UR10][R4.64+0xc] ;  /* 0x00000c0a040a7981 */ /* 0x000ea8000c1e1900 */
[----:B------:R-:W2:Y:S01]  /*0ae0*/  LDG.E R17, desc[UR10][R6.64+0xc] ;  /* 0x00000c0a06117981 */ /* 0x000ea2000c1e1900 */
[----:B------:R-:W-:Y:S01]  /*0af0*/  IADD3 R3, PT, PT, R3, 0x4, RZ ;  /* 0x0000000403037810 */ /* 0x000fe20007ffe0ff */
[----:B--2---:R-:W-:-:S05]  /*0b00*/  FADD R17, R10, R17 ;  /* 0x000000110a117221 */ /* 0x004fca0000000000 */
[----:B------:R1:W-:Y:S02]  /*0b10*/  STG.E desc[UR10][R8.64+0xc], R17 ;  /* 0x00000c1108007986 */ /* 0x0003e4000c10190a */
.L_x_9:
[----:B------:R-:W-:Y:S05]  /*0b20*/  @!P1 EXIT ;  /* 0x000000000000994d */ /* 0x000fea0003800000 */
[----:B01----:R-:W0:Y:S01]  /*0b30*/  LDC.64 R10, c[0x0][0x390] ;  /* 0x0000e400ff0a7b82 */ /* 0x003e220000000a00 */
[----:B----4-:R-:W-:Y:S02]  /*0b40*/  IADD3 R15, PT, PT, R0, R3, RZ ;  /* 0x00000003000f7210 */ /* 0x010fe40007ffe0ff */
[----:B------:R-:W-:-:S05]  /*0b50*/  IADD3 R0, PT, PT, -R2, RZ, RZ ;  /* 0x000000ff02007210 */ /* 0x000fca0007ffe1ff */
[----:B------:R-:W1:Y:S08]  /*0b60*/  LDC.64 R8, c[0x0][0x380] ;  /* 0x0000e000ff087b82 */ /* 0x000e700000000a00 */
[----:B------:R-:W2:Y:S02]  /*0b70*/  LDC.64 R12, c[0x0][0x388] ;  /* 0x0000e200ff0c7b82 */ /* 0x000ea40000000a00 */
.L_x_10:
[----:B0-----:R-:W-:-:S04]  /*0b80*/  IMAD.WIDE R4, R15, 0x4, R10 ;  /* 0x000000040f047825 */ /* 0x001fc800078e020a */
[C---:B--2---:R-:W-:Y:S02]  /*0b90*/  IMAD.WIDE R6, R15.reuse, 0x4, R12 ;  /* 0x000000040f067825 */ /* 0x044fe400078e020c */
[----:B------:R-:W2:Y:S04]  /*0ba0*/  LDG.E R5, desc[UR10][R4.64] ;  /* 0x0000000a04057981 */ /* 0x000ea8000c1e1900 */
[----:B------:R-:W2:Y:S01]  /*0bb0*/  LDG.E R6, desc[UR10][R6.64] ;  /* 0x0000000a06067981 */ /* 0x000ea2000c1e1900 */
[----:B------:R-:W-:Y:S01]  /*0bc0*/  IADD3 R0, PT, PT, R0, 0x1, RZ ;  /* 0x0000000100007810 */ /* 0x000fe20007ffe0ff */
[C---:B-1-3--:R-:W-:Y:S01]  /*0bd0*/  IMAD.WIDE R2, R15.reuse, 0x4, R8 ;  /* 0x000000040f027825 */ /* 0x04afe200078e0208 */
[----:B------:R-:W-:Y:S02]  /*0be0*/  IADD3 R15, PT, PT, R15, 0x1, RZ ;  /* 0x000000010f0f7810 */ /* 0x000fe40007ffe0ff */
[----:B------:R-:W-:Y:S01]  /*0bf0*/  ISETP.NE.AND P0, PT, R0, RZ, PT ;  /* 0x000000ff0000720c */ /* 0x000fe20003f05270 */
[----:B--2---:R-:W-:-:S05]  /*0c00*/  FADD R17, R6, R5 ;  /* 0x0000000506117221 */ /* 0x004fca0000000000 */
[----:B------:R3:W-:Y:S07]  /*0c10*/  STG.E desc[UR10][R2.64], R17 ;  /* 0x0000001102007986 */ /* 0x0007ee000c10190a */
[----:B------:R-:W-:Y:S05]  /*0c20*/  @P0 BRA `(.L_x_10) ;  /* 0xfffffffc00d40947 */ /* 0x000fea000383ffff */
[----:B------:R-:W-:Y:S05]  /*0c30*/  EXIT ;  /* 0x000000000000794d */ /* 0x000fea0003800000 */
.L_x_11:
        /* <DEDUP_REMOVED lines=12> */
.L_x_14:


//--------------------- .text._Z10addMatrixBPfS_S_i --------------------------
	.section	.text._Z10addMatrixBPfS_S_i,"ax",@progbits
	.align	128
        .global         _Z10addMatrixBPfS_S_i
        .type           _Z10addMatrixBPfS_S_i,@function
        .size           _Z10addMatrixBPfS_S_i,(.L_x_15 - _Z10addMatrixBPfS_S_i)
        .other          _Z10addMatrixBPfS_S_i,@"STO_CUDA_ENTRY STV_DEFAULT"
_Z10addMatrixBPfS_S_i:
.text._Z10addMatrixBPfS_S_i:
[----:B------:R-:W-:Y:S01]  /*0000*/  LDC R1, c[0x0][0x37c] ;  /* 0x0000df00ff017b82 */ /* 0x000fe20000000800 */
[----:B------:R-:W0:Y:S07]  /*0010*/  S2R R3, SR_TID.X ;  /* 0x0000000000037919 */ /* 0x000e2e0000002100 */
[----:B------:R-:W0:Y:S01]  /*0020*/  LDC R0, c[0x0][0x360] ;  /* 0x0000d800ff007b82 */ /* 0x000e220000000800 */
[----:B------:R-:W1:Y:S01]  /*0030*/  LDCU UR6, c[0x0][0x398] ;  /* 0x00007300ff0677ac */ /* 0x000e620008000800 */
[----:B------:R-:W2:Y:S06]  /*0040*/  S2R R2, SR_TID.Y ;  /* 0x0000000000027919 */ /* 0x000eac0000002200 */
[----:B------:R-:W0:Y:S08]  /*0050*/  S2UR UR4, SR_CTAID.X ;  /* 0x00000000000479c3 */ /* 0x000e300000002500 */
[----:B------:R-:W2:Y:S08]  /*0060*/  S2UR UR5, SR_CTAID.Y ;  /* 0x00000000000579c3 */ /* 0x000eb00000002600 */
[----:B------:R-:W2:Y:S01]  /*0070*/  LDC R7, c[0x0][0x364] ;  /* 0x0000d900ff077b82 */ /* 0x000ea20000000800 */
[----:B0-----:R-:W-:-:S02]  /*0080*/  IMAD R0, R0, UR4, R3 ;  /* 0x0000000400007c24 */ /* 0x001fc4000f8e0203 */
[----:B--2---:R-:W-:-:S05]  /*0090*/  IMAD R7, R7, UR5, R2 ;  /* 0x0000000507077c24 */ /* 0x004fca000f8e0202 */
[----:B------:R-:W-:-:S04]  /*00a0*/  VIMNMX R2, PT, PT, R0, R7, !PT ;  /* 0x0000000700027248 */ /* 0x000fc80007fe0100 */
[----:B-1----:R-:W-:-:S13]  /*00b0*/  ISETP.GE.AND P0, PT, R2, UR6, PT ;  /* 0x0000000602007c0c */ /* 0x002fda000bf06270 */
[----:B------:R-:W-:Y:S05]  /*00c0*/  @P0 EXIT ;  /* 0x000000000000094d */ /* 0x000fea0003800000 */
[----:B------:R-:W0:Y:S01]  /*00d0*/  LDC.64 R2, c[0x0][0x388] ;  /* 0x0000e200ff027b82 */ /* 0x000e220000000a00 */
[----:B------:R-:W1:Y:S01]  /*00e0*/  LDCU.64 UR4, c[0x0][0x358] ;  /* 0x00006b00ff0477ac */ /* 0x000e620008000a00 */
[----:B------:R-:W-:-:S06]  /*00f0*/  IMAD R9, R7, UR6, R0 ;  /* 0x0000000607097c24 */ /* 0x000fcc000f8e0200 */
[----:B------:R-:W2:Y:S08]  /*0100*/  LDC.64 R4, c[0x0][0x390] ;  /* 0x0000e400ff047b82 */ /* 0x000eb00000000a00 */
[----:B------:R-:W3:Y:S01]  /*0110*/  LDC.64 R6, c[0x0][0x380] ;  /* 0x0000e000ff067b82 */ /* 0x000ee20000000a00 */
[----:B0-----:R-:W-:-:S06]  /*0120*/  IMAD.WIDE R2, R9, 0x4, R2 ;  /* 0x0000000409027825 */ /* 0x001fcc00078e0202 */
[----:B-1----:R-:W4:Y:S01]  /*0130*/  LDG.E R2, desc[UR4][R2.64] ;  /* 0x0000000402027981 */ /* 0x002f22000c1e1900 */
[----:B--2---:R-:W-:-:S06]  /*0140*/  IMAD.WIDE R4, R9, 0x4, R4 ;  /* 0x0000000409047825 */ /* 0x004fcc00078e0204 */
[----:B------:R-:W4:Y:S01]  /*0150*/  LDG.E R5, desc[UR4][R4.64] ;  /* 0x0000000404057981 */ /* 0x000f22000c1e1900 */
[----:B---3--:R-:W-:-:S04]  /*0160*/  IMAD.WIDE R6, R9, 0x4, R6 ;  /* 0x0000000409067825 */ /* 0x008fc800078e0206 */
[----:B----4-:R-:W-:-:S05]  /*0170*/  FADD R9, R2, R5 ;  /* 0x0000000502097221 */ /* 0x010fca0000000000 */
[----:B------:R-:W-:Y:S01]  /*0180*/  STG.E desc[UR4][R6.64], R9 ;  /* 0x0000000906007986 */ /* 0x000fe2000c101904 */
[----:B------:R-:W-:Y:S05]  /*0190*/  EXIT ;  /* 0x000000000000794d */ /* 0x000fea0003800000 */
.L_x_12:
        /* <DEDUP_REMOVED lines=14> */
.L_x_15:


//--------------------- .nv.shared.reserved.0     --------------------------
	.section	.nv.shared.reserved.0,"aw",@nobits
	.weak		__nv_reservedSMEM_offset_0_alias
	.size		__nv_reservedSMEM_offset_0_alias, 0, 64
	.other		__nv_reservedSMEM_offset_0_alias,@"STO_CUDA_RESERVED_SHARED STV_DEFAULT"
__nv_reservedSMEM_offset_0_alias:
	.zero		0
	.zero		64


//--------------------- .nv.constant0._Z10addMatrixDPfS_S_i --------------------------
	.section	.nv.constant0._Z10addMatrixDPfS_S_i,"a",@progbits
	.sectionflags	@""
	.align	4
.nv.constant0._Z10addMatrixDPfS_S_i:
	.zero		924


//--------------------- .nv.constant0._Z10addMatrixCPfS_S_i --------------------------
	.section	.nv.constant0._Z10addMatrixCPfS_S_i,"a",@progbits
	.sectionflags	@""
	.align	4
.nv.constant0._Z10addMatrixCPfS_S_i:
	.zero		924


//--------------------- .nv.constant0._Z10addMatrixBPfS_S_i --------------------------
	.section	.nv.constant0._Z10addMatrixBPfS_S_i,"a",@progbits
	.sectionflags	@""
	.align	4
.nv.constant0._Z10addMatrixBPfS_S_i:
	.zero		924


//--------------------- SYMBOLS --------------------------

	.type		.nv.reservedSmem.offset0,@object
	.size		.nv.reservedSmem.offset0,0x4
